//
// Generated by NVIDIA NVVM Compiler
//
// Compiler Build ID: CL-36424714
// Cuda compilation tools, release 13.0, V13.0.88
// Based on NVVM 20.0.0
//

.version 9.0
.target sm_100
.address_size 64

	// .globl	_Z10PDH_kernelPyPdS0_S0_xd
.extern .shared .align 16 .b8 R[];
.extern .shared .align 16 .b8 shmem[];

.visible .entry _Z10PDH_kernelPyPdS0_S0_xd(
	.param .u64 .ptr .align 1 _Z10PDH_kernelPyPdS0_S0_xd_param_0,
	.param .u64 .ptr .align 1 _Z10PDH_kernelPyPdS0_S0_xd_param_1,
	.param .u64 .ptr .align 1 _Z10PDH_kernelPyPdS0_S0_xd_param_2,
	.param .u64 .ptr .align 1 _Z10PDH_kernelPyPdS0_S0_xd_param_3,
	.param .u64 _Z10PDH_kernelPyPdS0_S0_xd_param_4,
	.param .f64 _Z10PDH_kernelPyPdS0_S0_xd_param_5
)
{
	.reg .pred 	%p<4>;
	.reg .b32 	%r<11>;
	.reg .b64 	%rd<26>;
	.reg .b64 	%fd<17>;

	ld.param.u64 	%rd12, [_Z10PDH_kernelPyPdS0_S0_xd_param_0];
	ld.param.u64 	%rd14, [_Z10PDH_kernelPyPdS0_S0_xd_param_1];
	ld.param.u64 	%rd15, [_Z10PDH_kernelPyPdS0_S0_xd_param_2];
	ld.param.u64 	%rd16, [_Z10PDH_kernelPyPdS0_S0_xd_param_3];
	ld.param.u64 	%rd13, [_Z10PDH_kernelPyPdS0_S0_xd_param_4];
	cvta.to.global.u64 	%rd1, %rd16;
	cvta.to.global.u64 	%rd2, %rd15;
	cvta.to.global.u64 	%rd3, %rd14;
	mov.u32 	%r4, %ctaid.x;
	mov.u32 	%r5, %ntid.x;
	mov.u32 	%r6, %tid.x;
	mad.lo.s32 	%r7, %r4, %r5, %r6;
	cvt.s64.s32 	%rd4, %r7;
	setp.le.s64 	%p1, %rd13, %rd4;
	@%p1 bra 	$L__BB0_4;
	cvt.u32.u64 	%r8, %rd4;
	add.s32 	%r10, %r8, 1;
	cvt.s64.s32 	%rd25, %r10;
	setp.le.s64 	%p2, %rd13, %rd25;
	@%p2 bra 	$L__BB0_4;
	shl.b64 	%rd17, %rd4, 3;
	add.s64 	%rd6, %rd3, %rd17;
	add.s64 	%rd7, %rd2, %rd17;
	add.s64 	%rd8, %rd1, %rd17;
	cvta.to.global.u64 	%rd9, %rd12;
$L__BB0_3:
	ld.param.f64 	%fd16, [_Z10PDH_kernelPyPdS0_S0_xd_param_5];
	ld.global.f64 	%fd2, [%rd6];
	shl.b64 	%rd18, %rd25, 3;
	add.s64 	%rd19, %rd3, %rd18;
	ld.global.f64 	%fd3, [%rd19];
	ld.global.f64 	%fd4, [%rd7];
	add.s64 	%rd20, %rd2, %rd18;
	ld.global.f64 	%fd5, [%rd20];
	ld.global.f64 	%fd6, [%rd8];
	add.s64 	%rd21, %rd1, %rd18;
	ld.global.f64 	%fd7, [%rd21];
	sub.f64 	%fd8, %fd2, %fd3;
	sub.f64 	%fd9, %fd4, %fd5;
	mul.f64 	%fd10, %fd9, %fd9;
	fma.rn.f64 	%fd11, %fd8, %fd8, %fd10;
	sub.f64 	%fd12, %fd6, %fd7;
	fma.rn.f64 	%fd13, %fd12, %fd12, %fd11;
	sqrt.rn.f64 	%fd14, %fd13;
	div.rn.f64 	%fd15, %fd14, %fd16;
	cvt.rzi.s32.f64 	%r9, %fd15;
	mul.wide.s32 	%rd22, %r9, 8;
	add.s64 	%rd23, %rd9, %rd22;
	atom.global.add.u64 	%rd24, [%rd23], 1;
	add.s32 	%r10, %r10, 1;
	cvt.s64.s32 	%rd25, %r10;
	setp.gt.s64 	%p3, %rd13, %rd25;
	@%p3 bra 	$L__BB0_3;
$L__BB0_4:
	ret;

}
	// .globl	_Z11PDH_kernel3PyPdS0_S0_xd
.visible .entry _Z11PDH_kernel3PyPdS0_S0_xd(
	.param .u64 .ptr .align 1 _Z11PDH_kernel3PyPdS0_S0_xd_param_0,
	.param .u64 .ptr .align 1 _Z11PDH_kernel3PyPdS0_S0_xd_param_1,
	.param .u64 .ptr .align 1 _Z11PDH_kernel3PyPdS0_S0_xd_param_2,
	.param .u64 .ptr .align 1 _Z11PDH_kernel3PyPdS0_S0_xd_param_3,
	.param .u64 _Z11PDH_kernel3PyPdS0_S0_xd_param_4,
	.param .f64 _Z11PDH_kernel3PyPdS0_S0_xd_param_5
)
{
	.reg .pred 	%p<32>;
	.reg .b32 	%r<138>;
	.reg .b64 	%rd<76>;
	.reg .b64 	%fd<162>;

	ld.param.u64 	%rd11, [_Z11PDH_kernel3PyPdS0_S0_xd_param_0];
	ld.param.u64 	%rd12, [_Z11PDH_kernel3PyPdS0_S0_xd_param_1];
	ld.param.u64 	%rd13, [_Z11PDH_kernel3PyPdS0_S0_xd_param_2];
	ld.param.u64 	%rd14, [_Z11PDH_kernel3PyPdS0_S0_xd_param_3];
	ld.param.u64 	%rd10, [_Z11PDH_kernel3PyPdS0_S0_xd_param_4];
	ld.param.f64 	%fd4, [_Z11PDH_kernel3PyPdS0_S0_xd_param_5];
	cvta.to.global.u64 	%rd1, %rd11;
	cvta.to.global.u64 	%rd2, %rd14;
	cvta.to.global.u64 	%rd3, %rd13;
	cvta.to.global.u64 	%rd4, %rd12;
	mov.u32 	%r1, %ctaid.x;
	mov.u32 	%r2, %ntid.x;
	mul.lo.s32 	%r3, %r1, %r2;
	mov.u32 	%r4, %tid.x;
	add.s32 	%r133, %r3, %r4;
	cvt.s64.s32 	%rd5, %r133;
	setp.le.s64 	%p1, %rd10, %rd5;
	@%p1 bra 	$L__BB1_50;
	shl.b64 	%rd15, %rd5, 3;
	add.s64 	%rd16, %rd4, %rd15;
	ld.global.f64 	%fd1, [%rd16];
	add.s64 	%rd17, %rd3, %rd15;
	ld.global.f64 	%fd2, [%rd17];
	add.s64 	%rd18, %rd2, %rd15;
	ld.global.f64 	%fd3, [%rd18];
	add.s32 	%r123, %r1, 1;
	mov.u32 	%r7, %nctaid.x;
	setp.ge.u32 	%p2, %r123, %r7;
	shl.b32 	%r65, %r4, 3;
	mov.u32 	%r66, R;
	add.s32 	%r8, %r66, %r65;
	shl.b32 	%r9, %r2, 3;
	add.s32 	%r10, %r8, %r9;
	@%p2 bra 	$L__BB1_27;
	and.b32  	%r11, %r2, 2044;
$L__BB1_3:
	mul.lo.s32 	%r13, %r123, %r2;
	add.s32 	%r67, %r13, %r4;
	cvt.s64.s32 	%rd6, %r67;
	setp.le.s64 	%p3, %rd10, %rd6;
	@%p3 bra 	$L__BB1_5;
	shl.b64 	%rd19, %rd6, 3;
	add.s64 	%rd20, %rd4, %rd19;
	ld.global.f64 	%fd5, [%rd20];
	st.shared.f64 	[%r8], %fd5;
	add.s64 	%rd21, %rd3, %rd19;
	ld.global.f64 	%fd6, [%rd21];
	st.shared.f64 	[%r10], %fd6;
	add.s64 	%rd22, %rd2, %rd19;
	ld.global.f64 	%fd7, [%rd22];
	add.s32 	%r68, %r10, %r9;
	st.shared.f64 	[%r68], %fd7;
$L__BB1_5:
	setp.lt.u32 	%p4, %r2, 4;
	bar.sync 	0;
	mov.b32 	%r131, 0;
	@%p4 bra 	$L__BB1_16;
	and.b32  	%r71, %r2, -4;
	neg.s32 	%r129, %r71;
	add.s32 	%r127, %r13, 3;
	add.s32 	%r126, %r13, 2;
	mov.u32 	%r72, R;
	add.s32 	%r124, %r72, 24;
	add.s32 	%r125, %r13, 1;
	mov.u32 	%r128, %r13;
$L__BB1_7:
	.pragma "nounroll";
	cvt.s64.s32 	%rd23, %r128;
	cvt.s64.s32 	%rd7, %r127;
	cvt.s64.s32 	%rd8, %r126;
	cvt.s64.s32 	%rd9, %r125;
	setp.le.s64 	%p5, %rd10, %rd23;
	add.s32 	%r24, %r124, %r9;
	shl.b32 	%r73, %r2, 4;
	add.s32 	%r25, %r124, %r73;
	@%p5 bra 	$L__BB1_9;
	ld.shared.f64 	%fd8, [%r124+-24];
	ld.shared.f64 	%fd9, [%r24+-24];
	ld.shared.f64 	%fd10, [%r25+-24];
	sub.f64 	%fd11, %fd1, %fd8;
	sub.f64 	%fd12, %fd2, %fd9;
	mul.f64 	%fd13, %fd12, %fd12;
	fma.rn.f64 	%fd14, %fd11, %fd11, %fd13;
	sub.f64 	%fd15, %fd3, %fd10;
	fma.rn.f64 	%fd16, %fd15, %fd15, %fd14;
	sqrt.rn.f64 	%fd17, %fd16;
	div.rn.f64 	%fd18, %fd17, %fd4;
	cvt.rzi.s32.f64 	%r74, %fd18;
	mul.wide.s32 	%rd24, %r74, 8;
	add.s64 	%rd25, %rd1, %rd24;
	atom.global.add.u64 	%rd26, [%rd25], 1;
$L__BB1_9:
	setp.le.s64 	%p6, %rd10, %rd9;
	@%p6 bra 	$L__BB1_11;
	ld.shared.f64 	%fd19, [%r124+-16];
	ld.shared.f64 	%fd20, [%r24+-16];
	ld.shared.f64 	%fd21, [%r25+-16];
	sub.f64 	%fd22, %fd1, %fd19;
	sub.f64 	%fd23, %fd2, %fd20;
	mul.f64 	%fd24, %fd23, %fd23;
	fma.rn.f64 	%fd25, %fd22, %fd22, %fd24;
	sub.f64 	%fd26, %fd3, %fd21;
	fma.rn.f64 	%fd27, %fd26, %fd26, %fd25;
	sqrt.rn.f64 	%fd28, %fd27;
	div.rn.f64 	%fd29, %fd28, %fd4;
	cvt.rzi.s32.f64 	%r75, %fd29;
	mul.wide.s32 	%rd27, %r75, 8;
	add.s64 	%rd28, %rd1, %rd27;
	atom.global.add.u64 	%rd29, [%rd28], 1;
$L__BB1_11:
	setp.le.s64 	%p7, %rd10, %rd8;
	@%p7 bra 	$L__BB1_13;
	ld.shared.f64 	%fd30, [%r124+-8];
	ld.shared.f64 	%fd31, [%r24+-8];
	ld.shared.f64 	%fd32, [%r25+-8];
	sub.f64 	%fd33, %fd1, %fd30;
	sub.f64 	%fd34, %fd2, %fd31;
	mul.f64 	%fd35, %fd34, %fd34;
	fma.rn.f64 	%fd36, %fd33, %fd33, %fd35;
	sub.f64 	%fd37, %fd3, %fd32;
	fma.rn.f64 	%fd38, %fd37, %fd37, %fd36;
	sqrt.rn.f64 	%fd39, %fd38;
	div.rn.f64 	%fd40, %fd39, %fd4;
	cvt.rzi.s32.f64 	%r76, %fd40;
	mul.wide.s32 	%rd30, %r76, 8;
	add.s64 	%rd31, %rd1, %rd30;
	atom.global.add.u64 	%rd32, [%rd31], 1;
$L__BB1_13:
	setp.le.s64 	%p8, %rd10, %rd7;
	@%p8 bra 	$L__BB1_15;
	ld.shared.f64 	%fd41, [%r124];
	ld.shared.f64 	%fd42, [%r24];
	ld.shared.f64 	%fd43, [%r25];
	sub.f64 	%fd44, %fd1, %fd41;
	sub.f64 	%fd45, %fd2, %fd42;
	mul.f64 	%fd46, %fd45, %fd45;
	fma.rn.f64 	%fd47, %fd44, %fd44, %fd46;
	sub.f64 	%fd48, %fd3, %fd43;
	fma.rn.f64 	%fd49, %fd48, %fd48, %fd47;
	sqrt.rn.f64 	%fd50, %fd49;
	div.rn.f64 	%fd51, %fd50, %fd4;
	cvt.rzi.s32.f64 	%r77, %fd51;
	mul.wide.s32 	%rd33, %r77, 8;
	add.s64 	%rd34, %rd1, %rd33;
	atom.global.add.u64 	%rd35, [%rd34], 1;
$L__BB1_15:
	cvt.u32.u64 	%r78, %rd9;
	cvt.u32.u64 	%r79, %rd8;
	cvt.u32.u64 	%r80, %rd7;
	add.s32 	%r129, %r129, 4;
	add.s32 	%r128, %r128, 4;
	add.s32 	%r127, %r80, 4;
	add.s32 	%r126, %r79, 4;
	add.s32 	%r125, %r78, 4;
	add.s32 	%r124, %r124, 32;
	setp.ne.s32 	%p9, %r129, 0;
	mov.u32 	%r131, %r11;
	@%p9 bra 	$L__BB1_7;
$L__BB1_16:
	and.b32  	%r81, %r2, 3;
	setp.eq.s32 	%p10, %r81, 0;
	@%p10 bra 	$L__BB1_26;
	setp.eq.s32 	%p11, %r81, 1;
	@%p11 bra 	$L__BB1_23;
	add.s32 	%r33, %r131, %r13;
	cvt.s64.s32 	%rd36, %r33;
	setp.le.s64 	%p12, %rd10, %rd36;
	shl.b32 	%r82, %r131, 3;
	mov.u32 	%r83, R;
	add.s32 	%r34, %r83, %r82;
	add.s32 	%r35, %r34, %r9;
	add.s32 	%r36, %r35, %r9;
	@%p12 bra 	$L__BB1_20;
	ld.shared.f64 	%fd52, [%r34];
	ld.shared.f64 	%fd53, [%r35];
	ld.shared.f64 	%fd54, [%r36];
	sub.f64 	%fd55, %fd1, %fd52;
	sub.f64 	%fd56, %fd2, %fd53;
	mul.f64 	%fd57, %fd56, %fd56;
	fma.rn.f64 	%fd58, %fd55, %fd55, %fd57;
	sub.f64 	%fd59, %fd3, %fd54;
	fma.rn.f64 	%fd60, %fd59, %fd59, %fd58;
	sqrt.rn.f64 	%fd61, %fd60;
	div.rn.f64 	%fd62, %fd61, %fd4;
	cvt.rzi.s32.f64 	%r84, %fd62;
	mul.wide.s32 	%rd37, %r84, 8;
	add.s64 	%rd38, %rd1, %rd37;
	atom.global.add.u64 	%rd39, [%rd38], 1;
$L__BB1_20:
	add.s32 	%r85, %r33, 1;
	cvt.s64.s32 	%rd40, %r85;
	setp.le.s64 	%p13, %rd10, %rd40;
	@%p13 bra 	$L__BB1_22;
	ld.shared.f64 	%fd63, [%r34+8];
	ld.shared.f64 	%fd64, [%r35+8];
	ld.shared.f64 	%fd65, [%r36+8];
	sub.f64 	%fd66, %fd1, %fd63;
	sub.f64 	%fd67, %fd2, %fd64;
	mul.f64 	%fd68, %fd67, %fd67;
	fma.rn.f64 	%fd69, %fd66, %fd66, %fd68;
	sub.f64 	%fd70, %fd3, %fd65;
	fma.rn.f64 	%fd71, %fd70, %fd70, %fd69;
	sqrt.rn.f64 	%fd72, %fd71;
	div.rn.f64 	%fd73, %fd72, %fd4;
	cvt.rzi.s32.f64 	%r86, %fd73;
	mul.wide.s32 	%rd41, %r86, 8;
	add.s64 	%rd42, %rd1, %rd41;
	atom.global.add.u64 	%rd43, [%rd42], 1;
$L__BB1_22:
	add.s32 	%r131, %r131, 2;
$L__BB1_23:
	and.b32  	%r87, %r2, 1;
	setp.eq.b32 	%p14, %r87, 1;
	not.pred 	%p15, %p14;
	@%p15 bra 	$L__BB1_26;
	add.s32 	%r88, %r131, %r13;
	cvt.s64.s32 	%rd44, %r88;
	setp.le.s64 	%p16, %rd10, %rd44;
	@%p16 bra 	$L__BB1_26;
	shl.b32 	%r89, %r131, 3;
	mov.u32 	%r90, R;
	add.s32 	%r91, %r90, %r89;
	ld.shared.f64 	%fd74, [%r91];
	add.s32 	%r92, %r91, %r9;
	ld.shared.f64 	%fd75, [%r92];
	add.s32 	%r93, %r92, %r9;
	ld.shared.f64 	%fd76, [%r93];
	sub.f64 	%fd77, %fd1, %fd74;
	sub.f64 	%fd78, %fd2, %fd75;
	mul.f64 	%fd79, %fd78, %fd78;
	fma.rn.f64 	%fd80, %fd77, %fd77, %fd79;
	sub.f64 	%fd81, %fd3, %fd76;
	fma.rn.f64 	%fd82, %fd81, %fd81, %fd80;
	sqrt.rn.f64 	%fd83, %fd82;
	div.rn.f64 	%fd84, %fd83, %fd4;
	cvt.rzi.s32.f64 	%r94, %fd84;
	mul.wide.s32 	%rd45, %r94, 8;
	add.s64 	%rd46, %rd1, %rd45;
	atom.global.add.u64 	%rd47, [%rd46], 1;
$L__BB1_26:
	bar.sync 	0;
	add.s32 	%r123, %r123, 1;
	setp.ne.s32 	%p17, %r123, %r7;
	@%p17 bra 	$L__BB1_3;
$L__BB1_27:
	st.shared.f64 	[%r8], %fd1;
	st.shared.f64 	[%r10], %fd2;
	add.s32 	%r95, %r10, %r9;
	st.shared.f64 	[%r95], %fd3;
	bar.sync 	0;
	add.s32 	%r137, %r4, 1;
	setp.ge.u32 	%p18, %r137, %r2;
	@%p18 bra 	$L__BB1_50;
	not.b32 	%r96, %r4;
	add.s32 	%r41, %r2, %r96;
	sub.s32 	%r97, %r2, %r4;
	add.s32 	%r98, %r97, -2;
	and.b32  	%r42, %r41, 3;
	setp.lt.u32 	%p19, %r98, 3;
	@%p19 bra 	$L__BB1_40;
	add.s32 	%r135, %r4, 2;
	and.b32  	%r99, %r41, -4;
	neg.s32 	%r134, %r99;
	shl.b32 	%r100, %r4, 3;
	mov.u32 	%r101, R;
	add.s32 	%r102, %r100, %r101;
	add.s32 	%r132, %r102, 16;
	shl.b32 	%r46, %r2, 4;
$L__BB1_30:
	.pragma "nounroll";
	add.s32 	%r103, %r133, 1;
	cvt.s64.s32 	%rd48, %r103;
	setp.le.s64 	%p20, %rd10, %rd48;
	add.s32 	%r51, %r132, %r9;
	add.s32 	%r52, %r132, %r46;
	@%p20 bra 	$L__BB1_32;
	ld.shared.f64 	%fd85, [%r132+-8];
	ld.shared.f64 	%fd86, [%r51+-8];
	ld.shared.f64 	%fd87, [%r52+-8];
	sub.f64 	%fd88, %fd1, %fd85;
	sub.f64 	%fd89, %fd2, %fd86;
	mul.f64 	%fd90, %fd89, %fd89;
	fma.rn.f64 	%fd91, %fd88, %fd88, %fd90;
	sub.f64 	%fd92, %fd3, %fd87;
	fma.rn.f64 	%fd93, %fd92, %fd92, %fd91;
	sqrt.rn.f64 	%fd94, %fd93;
	div.rn.f64 	%fd95, %fd94, %fd4;
	cvt.rzi.s32.f64 	%r104, %fd95;
	mul.wide.s32 	%rd49, %r104, 8;
	add.s64 	%rd50, %rd1, %rd49;
	atom.global.add.u64 	%rd51, [%rd50], 1;
$L__BB1_32:
	add.s32 	%r105, %r133, 2;
	cvt.s64.s32 	%rd52, %r105;
	setp.le.s64 	%p21, %rd10, %rd52;
	@%p21 bra 	$L__BB1_34;
	ld.shared.f64 	%fd96, [%r132];
	ld.shared.f64 	%fd97, [%r51];
	ld.shared.f64 	%fd98, [%r52];
	sub.f64 	%fd99, %fd1, %fd96;
	sub.f64 	%fd100, %fd2, %fd97;
	mul.f64 	%fd101, %fd100, %fd100;
	fma.rn.f64 	%fd102, %fd99, %fd99, %fd101;
	sub.f64 	%fd103, %fd3, %fd98;
	fma.rn.f64 	%fd104, %fd103, %fd103, %fd102;
	sqrt.rn.f64 	%fd105, %fd104;
	div.rn.f64 	%fd106, %fd105, %fd4;
	cvt.rzi.s32.f64 	%r106, %fd106;
	mul.wide.s32 	%rd53, %r106, 8;
	add.s64 	%rd54, %rd1, %rd53;
	atom.global.add.u64 	%rd55, [%rd54], 1;
$L__BB1_34:
	add.s32 	%r107, %r133, 3;
	cvt.s64.s32 	%rd56, %r107;
	setp.le.s64 	%p22, %rd10, %rd56;
	@%p22 bra 	$L__BB1_36;
	ld.shared.f64 	%fd107, [%r132+8];
	ld.shared.f64 	%fd108, [%r51+8];
	ld.shared.f64 	%fd109, [%r52+8];
	sub.f64 	%fd110, %fd1, %fd107;
	sub.f64 	%fd111, %fd2, %fd108;
	mul.f64 	%fd112, %fd111, %fd111;
	fma.rn.f64 	%fd113, %fd110, %fd110, %fd112;
	sub.f64 	%fd114, %fd3, %fd109;
	fma.rn.f64 	%fd115, %fd114, %fd114, %fd113;
	sqrt.rn.f64 	%fd116, %fd115;
	div.rn.f64 	%fd117, %fd116, %fd4;
	cvt.rzi.s32.f64 	%r108, %fd117;
	mul.wide.s32 	%rd57, %r108, 8;
	add.s64 	%rd58, %rd1, %rd57;
	atom.global.add.u64 	%rd59, [%rd58], 1;
$L__BB1_36:
	add.s32 	%r133, %r133, 4;
	cvt.s64.s32 	%rd60, %r133;
	setp.le.s64 	%p23, %rd10, %rd60;
	@%p23 bra 	$L__BB1_38;
	ld.shared.f64 	%fd118, [%r132+16];
	ld.shared.f64 	%fd119, [%r51+16];
	ld.shared.f64 	%fd120, [%r52+16];
	sub.f64 	%fd121, %fd1, %fd118;
	sub.f64 	%fd122, %fd2, %fd119;
	mul.f64 	%fd123, %fd122, %fd122;
	fma.rn.f64 	%fd124, %fd121, %fd121, %fd123;
	sub.f64 	%fd125, %fd3, %fd120;
	fma.rn.f64 	%fd126, %fd125, %fd125, %fd124;
	sqrt.rn.f64 	%fd127, %fd126;
	div.rn.f64 	%fd128, %fd127, %fd4;
	cvt.rzi.s32.f64 	%r109, %fd128;
	mul.wide.s32 	%rd61, %r109, 8;
	add.s64 	%rd62, %rd1, %rd61;
	atom.global.add.u64 	%rd63, [%rd62], 1;
$L__BB1_38:
	add.s32 	%r135, %r135, 4;
	add.s32 	%r134, %r134, 4;
	add.s32 	%r132, %r132, 32;
	setp.ne.s32 	%p24, %r134, 0;
	@%p24 bra 	$L__BB1_30;
	add.s32 	%r137, %r135, -1;
$L__BB1_40:
	setp.eq.s32 	%p25, %r42, 0;
	@%p25 bra 	$L__BB1_50;
	setp.eq.s32 	%p26, %r42, 1;
	@%p26 bra 	$L__BB1_47;
	add.s32 	%r59, %r137, %r3;
	cvt.s64.s32 	%rd64, %r59;
	setp.le.s64 	%p27, %rd10, %rd64;
	shl.b32 	%r110, %r137, 3;
	mov.u32 	%r111, R;
	add.s32 	%r60, %r111, %r110;
	add.s32 	%r61, %r60, %r9;
	add.s32 	%r62, %r61, %r9;
	@%p27 bra 	$L__BB1_44;
	ld.shared.f64 	%fd129, [%r60];
	ld.shared.f64 	%fd130, [%r61];
	ld.shared.f64 	%fd131, [%r62];
	sub.f64 	%fd132, %fd1, %fd129;
	sub.f64 	%fd133, %fd2, %fd130;
	mul.f64 	%fd134, %fd133, %fd133;
	fma.rn.f64 	%fd135, %fd132, %fd132, %fd134;
	sub.f64 	%fd136, %fd3, %fd131;
	fma.rn.f64 	%fd137, %fd136, %fd136, %fd135;
	sqrt.rn.f64 	%fd138, %fd137;
	div.rn.f64 	%fd139, %fd138, %fd4;
	cvt.rzi.s32.f64 	%r112, %fd139;
	mul.wide.s32 	%rd65, %r112, 8;
	add.s64 	%rd66, %rd1, %rd65;
	atom.global.add.u64 	%rd67, [%rd66], 1;
$L__BB1_44:
	add.s32 	%r113, %r59, 1;
	cvt.s64.s32 	%rd68, %r113;
	setp.le.s64 	%p28, %rd10, %rd68;
	@%p28 bra 	$L__BB1_46;
	ld.shared.f64 	%fd140, [%r60+8];
	ld.shared.f64 	%fd141, [%r61+8];
	ld.shared.f64 	%fd142, [%r62+8];
	sub.f64 	%fd143, %fd1, %fd140;
	sub.f64 	%fd144, %fd2, %fd141;
	mul.f64 	%fd145, %fd144, %fd144;
	fma.rn.f64 	%fd146, %fd143, %fd143, %fd145;
	sub.f64 	%fd147, %fd3, %fd142;
	fma.rn.f64 	%fd148, %fd147, %fd147, %fd146;
	sqrt.rn.f64 	%fd149, %fd148;
	div.rn.f64 	%fd150, %fd149, %fd4;
	cvt.rzi.s32.f64 	%r114, %fd150;
	mul.wide.s32 	%rd69, %r114, 8;
	add.s64 	%rd70, %rd1, %rd69;
	atom.global.add.u64 	%rd71, [%rd70], 1;
$L__BB1_46:
	add.s32 	%r137, %r137, 2;
$L__BB1_47:
	and.b32  	%r115, %r41, 1;
	setp.eq.b32 	%p29, %r115, 1;
	not.pred 	%p30, %p29;
	@%p30 bra 	$L__BB1_50;
	add.s32 	%r116, %r137, %r3;
	cvt.s64.s32 	%rd72, %r116;
	setp.le.s64 	%p31, %rd10, %rd72;
	@%p31 bra 	$L__BB1_50;
	shl.b32 	%r117, %r137, 3;
	mov.u32 	%r118, R;
	add.s32 	%r119, %r118, %r117;
	ld.shared.f64 	%fd151, [%r119];
	add.s32 	%r120, %r119, %r9;
	ld.shared.f64 	%fd152, [%r120];
	add.s32 	%r121, %r120, %r9;
	ld.shared.f64 	%fd153, [%r121];
	sub.f64 	%fd154, %fd1, %fd151;
	sub.f64 	%fd155, %fd2, %fd152;
	mul.f64 	%fd156, %fd155, %fd155;
	fma.rn.f64 	%fd157, %fd154, %fd154, %fd156;
	sub.f64 	%fd158, %fd3, %fd153;
	fma.rn.f64 	%fd159, %fd158, %fd158, %fd157;
	sqrt.rn.f64 	%fd160, %fd159;
	div.rn.f64 	%fd161, %fd160, %fd4;
	cvt.rzi.s32.f64 	%r122, %fd161;
	mul.wide.s32 	%rd73, %r122, 8;
	add.s64 	%rd74, %rd1, %rd73;
	atom.global.add.u64 	%rd75, [%rd74], 1;
$L__BB1_50:
	ret;

}
	// .globl	_Z11PDH_kernel4PyPdS0_S0_xdi
.visible .entry _Z11PDH_kernel4PyPdS0_S0_xdi(
	.param .u64 .ptr .align 1 _Z11PDH_kernel4PyPdS0_S0_xdi_param_0,
	.param .u64 .ptr .align 1 _Z11PDH_kernel4PyPdS0_S0_xdi_param_1,
	.param .u64 .ptr .align 1 _Z11PDH_kernel4PyPdS0_S0_xdi_param_2,
	.param .u64 .ptr .align 1 _Z11PDH_kernel4PyPdS0_S0_xdi_param_3,
	.param .u64 _Z11PDH_kernel4PyPdS0_S0_xdi_param_4,
	.param .f64 _Z11PDH_kernel4PyPdS0_S0_xdi_param_5,
	.param .u32 _Z11PDH_kernel4PyPdS0_S0_xdi_param_6
)
{
	.reg .pred 	%p<36>;
	.reg .b32 	%r<180>;
	.reg .b64 	%rd<53>;
	.reg .b64 	%fd<162>;

	ld.param.u64 	%rd10, [_Z11PDH_kernel4PyPdS0_S0_xdi_param_0];
	ld.param.u64 	%rd12, [_Z11PDH_kernel4PyPdS0_S0_xdi_param_1];
	ld.param.u64 	%rd13, [_Z11PDH_kernel4PyPdS0_S0_xdi_param_2];
	ld.param.u64 	%rd14, [_Z11PDH_kernel4PyPdS0_S0_xdi_param_3];
	ld.param.u64 	%rd11, [_Z11PDH_kernel4PyPdS0_S0_xdi_param_4];
	ld.param.f64 	%fd4, [_Z11PDH_kernel4PyPdS0_S0_xdi_param_5];
	ld.param.u32 	%r71, [_Z11PDH_kernel4PyPdS0_S0_xdi_param_6];
	cvta.to.global.u64 	%rd1, %rd14;
	cvta.to.global.u64 	%rd2, %rd13;
	cvta.to.global.u64 	%rd3, %rd12;
	mov.u32 	%r1, %ntid.x;
	mov.u32 	%r72, shmem;
	mad.lo.s32 	%r2, %r1, 24, %r72;
	mov.u32 	%r3, %ctaid.x;
	mul.lo.s32 	%r4, %r3, %r1;
	mov.u32 	%r179, %tid.x;
	add.s32 	%r6, %r4, %r179;
	setp.ge.s32 	%p1, %r179, %r71;
	@%p1 bra 	$L__BB2_3;
	mov.u32 	%r163, %r179;
$L__BB2_2:
	shl.b32 	%r73, %r163, 3;
	add.s32 	%r74, %r2, %r73;
	mov.b64 	%rd15, 0;
	st.shared.u64 	[%r74], %rd15;
	add.s32 	%r163, %r163, %r1;
	setp.lt.s32 	%p2, %r163, %r71;
	@%p2 bra 	$L__BB2_2;
$L__BB2_3:
	bar.sync 	0;
	cvt.s64.s32 	%rd4, %r6;
	setp.le.s64 	%p3, %rd11, %rd4;
	@%p3 bra 	$L__BB2_52;
	shl.b64 	%rd16, %rd4, 3;
	add.s64 	%rd17, %rd3, %rd16;
	ld.global.f64 	%fd1, [%rd17];
	add.s64 	%rd18, %rd2, %rd16;
	ld.global.f64 	%fd2, [%rd18];
	add.s64 	%rd19, %rd1, %rd16;
	ld.global.f64 	%fd3, [%rd19];
	add.s32 	%r164, %r3, 1;
	mov.u32 	%r10, %nctaid.x;
	setp.ge.u32 	%p4, %r164, %r10;
	shl.b32 	%r75, %r179, 3;
	add.s32 	%r11, %r72, %r75;
	shl.b32 	%r12, %r1, 3;
	add.s32 	%r13, %r11, %r12;
	@%p4 bra 	$L__BB2_29;
$L__BB2_5:
	mul.lo.s32 	%r15, %r164, %r1;
	add.s32 	%r77, %r15, %r179;
	cvt.s64.s32 	%rd5, %r77;
	setp.le.s64 	%p5, %rd11, %rd5;
	@%p5 bra 	$L__BB2_7;
	shl.b64 	%rd20, %rd5, 3;
	add.s64 	%rd21, %rd3, %rd20;
	ld.global.f64 	%fd5, [%rd21];
	st.shared.f64 	[%r11], %fd5;
	add.s64 	%rd22, %rd2, %rd20;
	ld.global.f64 	%fd6, [%rd22];
	st.shared.f64 	[%r13], %fd6;
	add.s64 	%rd23, %rd1, %rd20;
	ld.global.f64 	%fd7, [%rd23];
	add.s32 	%r78, %r13, %r12;
	st.shared.f64 	[%r78], %fd7;
$L__BB2_7:
	setp.lt.u32 	%p6, %r1, 4;
	bar.sync 	0;
	mov.b32 	%r172, 0;
	@%p6 bra 	$L__BB2_18;
	and.b32  	%r81, %r1, -4;
	neg.s32 	%r170, %r81;
	add.s32 	%r168, %r15, 3;
	add.s32 	%r167, %r15, 2;
	mov.u32 	%r82, shmem;
	add.s32 	%r165, %r82, 24;
	add.s32 	%r166, %r15, 1;
	mov.u32 	%r169, %r15;
$L__BB2_9:
	.pragma "nounroll";
	cvt.s64.s32 	%rd24, %r169;
	cvt.s64.s32 	%rd6, %r168;
	cvt.s64.s32 	%rd7, %r167;
	cvt.s64.s32 	%rd8, %r166;
	setp.le.s64 	%p7, %rd11, %rd24;
	add.s32 	%r26, %r165, %r12;
	shl.b32 	%r83, %r1, 4;
	add.s32 	%r27, %r165, %r83;
	@%p7 bra 	$L__BB2_11;
	ld.shared.f64 	%fd8, [%r165+-24];
	ld.shared.f64 	%fd9, [%r26+-24];
	ld.shared.f64 	%fd10, [%r27+-24];
	sub.f64 	%fd11, %fd1, %fd8;
	sub.f64 	%fd12, %fd2, %fd9;
	mul.f64 	%fd13, %fd12, %fd12;
	fma.rn.f64 	%fd14, %fd11, %fd11, %fd13;
	sub.f64 	%fd15, %fd3, %fd10;
	fma.rn.f64 	%fd16, %fd15, %fd15, %fd14;
	sqrt.rn.f64 	%fd17, %fd16;
	div.rn.f64 	%fd18, %fd17, %fd4;
	cvt.rzi.s32.f64 	%r84, %fd18;
	shl.b32 	%r85, %r84, 3;
	add.s32 	%r86, %r2, %r85;
	atom.shared.add.u64 	%rd25, [%r86], 1;
$L__BB2_11:
	setp.le.s64 	%p8, %rd11, %rd8;
	@%p8 bra 	$L__BB2_13;
	ld.shared.f64 	%fd19, [%r165+-16];
	ld.shared.f64 	%fd20, [%r26+-16];
	ld.shared.f64 	%fd21, [%r27+-16];
	sub.f64 	%fd22, %fd1, %fd19;
	sub.f64 	%fd23, %fd2, %fd20;
	mul.f64 	%fd24, %fd23, %fd23;
	fma.rn.f64 	%fd25, %fd22, %fd22, %fd24;
	sub.f64 	%fd26, %fd3, %fd21;
	fma.rn.f64 	%fd27, %fd26, %fd26, %fd25;
	sqrt.rn.f64 	%fd28, %fd27;
	div.rn.f64 	%fd29, %fd28, %fd4;
	cvt.rzi.s32.f64 	%r87, %fd29;
	shl.b32 	%r88, %r87, 3;
	add.s32 	%r89, %r2, %r88;
	atom.shared.add.u64 	%rd26, [%r89], 1;
$L__BB2_13:
	setp.le.s64 	%p9, %rd11, %rd7;
	@%p9 bra 	$L__BB2_15;
	ld.shared.f64 	%fd30, [%r165+-8];
	ld.shared.f64 	%fd31, [%r26+-8];
	ld.shared.f64 	%fd32, [%r27+-8];
	sub.f64 	%fd33, %fd1, %fd30;
	sub.f64 	%fd34, %fd2, %fd31;
	mul.f64 	%fd35, %fd34, %fd34;
	fma.rn.f64 	%fd36, %fd33, %fd33, %fd35;
	sub.f64 	%fd37, %fd3, %fd32;
	fma.rn.f64 	%fd38, %fd37, %fd37, %fd36;
	sqrt.rn.f64 	%fd39, %fd38;
	div.rn.f64 	%fd40, %fd39, %fd4;
	cvt.rzi.s32.f64 	%r90, %fd40;
	shl.b32 	%r91, %r90, 3;
	add.s32 	%r92, %r2, %r91;
	atom.shared.add.u64 	%rd27, [%r92], 1;
$L__BB2_15:
	setp.le.s64 	%p10, %rd11, %rd6;
	@%p10 bra 	$L__BB2_17;
	ld.shared.f64 	%fd41, [%r165];
	ld.shared.f64 	%fd42, [%r26];
	ld.shared.f64 	%fd43, [%r27];
	sub.f64 	%fd44, %fd1, %fd41;
	sub.f64 	%fd45, %fd2, %fd42;
	mul.f64 	%fd46, %fd45, %fd45;
	fma.rn.f64 	%fd47, %fd44, %fd44, %fd46;
	sub.f64 	%fd48, %fd3, %fd43;
	fma.rn.f64 	%fd49, %fd48, %fd48, %fd47;
	sqrt.rn.f64 	%fd50, %fd49;
	div.rn.f64 	%fd51, %fd50, %fd4;
	cvt.rzi.s32.f64 	%r93, %fd51;
	shl.b32 	%r94, %r93, 3;
	add.s32 	%r95, %r2, %r94;
	atom.shared.add.u64 	%rd28, [%r95], 1;
$L__BB2_17:
	and.b32  	%r172, %r1, 2044;
	cvt.u32.u64 	%r96, %rd8;
	cvt.u32.u64 	%r97, %rd7;
	cvt.u32.u64 	%r98, %rd6;
	add.s32 	%r170, %r170, 4;
	add.s32 	%r169, %r169, 4;
	add.s32 	%r168, %r98, 4;
	add.s32 	%r167, %r97, 4;
	add.s32 	%r166, %r96, 4;
	add.s32 	%r165, %r165, 32;
	setp.ne.s32 	%p11, %r170, 0;
	@%p11 bra 	$L__BB2_9;
$L__BB2_18:
	and.b32  	%r99, %r1, 3;
	setp.eq.s32 	%p12, %r99, 0;
	@%p12 bra 	$L__BB2_28;
	setp.eq.s32 	%p13, %r99, 1;
	@%p13 bra 	$L__BB2_25;
	add.s32 	%r36, %r172, %r15;
	cvt.s64.s32 	%rd29, %r36;
	setp.le.s64 	%p14, %rd11, %rd29;
	shl.b32 	%r100, %r172, 3;
	mov.u32 	%r101, shmem;
	add.s32 	%r37, %r101, %r100;
	add.s32 	%r38, %r37, %r12;
	add.s32 	%r39, %r38, %r12;
	@%p14 bra 	$L__BB2_22;
	ld.shared.f64 	%fd52, [%r37];
	ld.shared.f64 	%fd53, [%r38];
	ld.shared.f64 	%fd54, [%r39];
	sub.f64 	%fd55, %fd1, %fd52;
	sub.f64 	%fd56, %fd2, %fd53;
	mul.f64 	%fd57, %fd56, %fd56;
	fma.rn.f64 	%fd58, %fd55, %fd55, %fd57;
	sub.f64 	%fd59, %fd3, %fd54;
	fma.rn.f64 	%fd60, %fd59, %fd59, %fd58;
	sqrt.rn.f64 	%fd61, %fd60;
	div.rn.f64 	%fd62, %fd61, %fd4;
	cvt.rzi.s32.f64 	%r102, %fd62;
	shl.b32 	%r103, %r102, 3;
	add.s32 	%r104, %r2, %r103;
	atom.shared.add.u64 	%rd30, [%r104], 1;
$L__BB2_22:
	add.s32 	%r105, %r36, 1;
	cvt.s64.s32 	%rd31, %r105;
	setp.le.s64 	%p15, %rd11, %rd31;
	@%p15 bra 	$L__BB2_24;
	ld.shared.f64 	%fd63, [%r37+8];
	ld.shared.f64 	%fd64, [%r38+8];
	ld.shared.f64 	%fd65, [%r39+8];
	sub.f64 	%fd66, %fd1, %fd63;
	sub.f64 	%fd67, %fd2, %fd64;
	mul.f64 	%fd68, %fd67, %fd67;
	fma.rn.f64 	%fd69, %fd66, %fd66, %fd68;
	sub.f64 	%fd70, %fd3, %fd65;
	fma.rn.f64 	%fd71, %fd70, %fd70, %fd69;
	sqrt.rn.f64 	%fd72, %fd71;
	div.rn.f64 	%fd73, %fd72, %fd4;
	cvt.rzi.s32.f64 	%r106, %fd73;
	shl.b32 	%r107, %r106, 3;
	add.s32 	%r108, %r2, %r107;
	atom.shared.add.u64 	%rd32, [%r108], 1;
$L__BB2_24:
	add.s32 	%r172, %r172, 2;
$L__BB2_25:
	and.b32  	%r109, %r1, 1;
	setp.eq.b32 	%p16, %r109, 1;
	not.pred 	%p17, %p16;
	@%p17 bra 	$L__BB2_28;
	add.s32 	%r110, %r172, %r15;
	cvt.s64.s32 	%rd33, %r110;
	setp.le.s64 	%p18, %rd11, %rd33;
	@%p18 bra 	$L__BB2_28;
	shl.b32 	%r111, %r172, 3;
	mov.u32 	%r112, shmem;
	add.s32 	%r113, %r112, %r111;
	ld.shared.f64 	%fd74, [%r113];
	add.s32 	%r114, %r113, %r12;
	ld.shared.f64 	%fd75, [%r114];
	add.s32 	%r115, %r114, %r12;
	ld.shared.f64 	%fd76, [%r115];
	sub.f64 	%fd77, %fd1, %fd74;
	sub.f64 	%fd78, %fd2, %fd75;
	mul.f64 	%fd79, %fd78, %fd78;
	fma.rn.f64 	%fd80, %fd77, %fd77, %fd79;
	sub.f64 	%fd81, %fd3, %fd76;
	fma.rn.f64 	%fd82, %fd81, %fd81, %fd80;
	sqrt.rn.f64 	%fd83, %fd82;
	div.rn.f64 	%fd84, %fd83, %fd4;
	cvt.rzi.s32.f64 	%r116, %fd84;
	shl.b32 	%r117, %r116, 3;
	add.s32 	%r118, %r2, %r117;
	atom.shared.add.u64 	%rd34, [%r118], 1;
$L__BB2_28:
	bar.sync 	0;
	add.s32 	%r164, %r164, 1;
	setp.ne.s32 	%p19, %r164, %r10;
	@%p19 bra 	$L__BB2_5;
$L__BB2_29:
	st.shared.f64 	[%r11], %fd1;
	st.shared.f64 	[%r13], %fd2;
	add.s32 	%r119, %r13, %r12;
	st.shared.f64 	[%r119], %fd3;
	bar.sync 	0;
	add.s32 	%r178, %r179, 1;
	setp.ge.u32 	%p20, %r178, %r1;
	@%p20 bra 	$L__BB2_52;
	not.b32 	%r120, %r179;
	add.s32 	%r44, %r1, %r120;
	sub.s32 	%r121, %r1, %r179;
	add.s32 	%r122, %r121, -2;
	and.b32  	%r45, %r44, 3;
	setp.lt.u32 	%p21, %r122, 3;
	@%p21 bra 	$L__BB2_42;
	add.s32 	%r174, %r4, %r179;
	add.s32 	%r176, %r179, 2;
	and.b32  	%r123, %r44, -4;
	neg.s32 	%r175, %r123;
	shl.b32 	%r124, %r179, 3;
	mov.u32 	%r125, shmem;
	add.s32 	%r126, %r124, %r125;
	add.s32 	%r173, %r126, 16;
	shl.b32 	%r50, %r1, 4;
$L__BB2_32:
	.pragma "nounroll";
	add.s32 	%r127, %r174, 1;
	cvt.s64.s32 	%rd35, %r127;
	setp.le.s64 	%p22, %rd11, %rd35;
	add.s32 	%r55, %r173, %r12;
	add.s32 	%r56, %r173, %r50;
	@%p22 bra 	$L__BB2_34;
	ld.shared.f64 	%fd85, [%r173+-8];
	ld.shared.f64 	%fd86, [%r55+-8];
	ld.shared.f64 	%fd87, [%r56+-8];
	sub.f64 	%fd88, %fd1, %fd85;
	sub.f64 	%fd89, %fd2, %fd86;
	mul.f64 	%fd90, %fd89, %fd89;
	fma.rn.f64 	%fd91, %fd88, %fd88, %fd90;
	sub.f64 	%fd92, %fd3, %fd87;
	fma.rn.f64 	%fd93, %fd92, %fd92, %fd91;
	sqrt.rn.f64 	%fd94, %fd93;
	div.rn.f64 	%fd95, %fd94, %fd4;
	cvt.rzi.s32.f64 	%r128, %fd95;
	shl.b32 	%r129, %r128, 3;
	add.s32 	%r130, %r2, %r129;
	atom.shared.add.u64 	%rd36, [%r130], 1;
$L__BB2_34:
	add.s32 	%r131, %r174, 2;
	cvt.s64.s32 	%rd37, %r131;
	setp.le.s64 	%p23, %rd11, %rd37;
	@%p23 bra 	$L__BB2_36;
	ld.shared.f64 	%fd96, [%r173];
	ld.shared.f64 	%fd97, [%r55];
	ld.shared.f64 	%fd98, [%r56];
	sub.f64 	%fd99, %fd1, %fd96;
	sub.f64 	%fd100, %fd2, %fd97;
	mul.f64 	%fd101, %fd100, %fd100;
	fma.rn.f64 	%fd102, %fd99, %fd99, %fd101;
	sub.f64 	%fd103, %fd3, %fd98;
	fma.rn.f64 	%fd104, %fd103, %fd103, %fd102;
	sqrt.rn.f64 	%fd105, %fd104;
	div.rn.f64 	%fd106, %fd105, %fd4;
	cvt.rzi.s32.f64 	%r132, %fd106;
	shl.b32 	%r133, %r132, 3;
	add.s32 	%r134, %r2, %r133;
	atom.shared.add.u64 	%rd38, [%r134], 1;
$L__BB2_36:
	add.s32 	%r135, %r174, 3;
	cvt.s64.s32 	%rd39, %r135;
	setp.le.s64 	%p24, %rd11, %rd39;
	@%p24 bra 	$L__BB2_38;
	ld.shared.f64 	%fd107, [%r173+8];
	ld.shared.f64 	%fd108, [%r55+8];
	ld.shared.f64 	%fd109, [%r56+8];
	sub.f64 	%fd110, %fd1, %fd107;
	sub.f64 	%fd111, %fd2, %fd108;
	mul.f64 	%fd112, %fd111, %fd111;
	fma.rn.f64 	%fd113, %fd110, %fd110, %fd112;
	sub.f64 	%fd114, %fd3, %fd109;
	fma.rn.f64 	%fd115, %fd114, %fd114, %fd113;
	sqrt.rn.f64 	%fd116, %fd115;
	div.rn.f64 	%fd117, %fd116, %fd4;
	cvt.rzi.s32.f64 	%r136, %fd117;
	shl.b32 	%r137, %r136, 3;
	add.s32 	%r138, %r2, %r137;
	atom.shared.add.u64 	%rd40, [%r138], 1;
$L__BB2_38:
	add.s32 	%r174, %r174, 4;
	cvt.s64.s32 	%rd41, %r174;
	setp.le.s64 	%p25, %rd11, %rd41;
	@%p25 bra 	$L__BB2_40;
	ld.shared.f64 	%fd118, [%r173+16];
	ld.shared.f64 	%fd119, [%r55+16];
	ld.shared.f64 	%fd120, [%r56+16];
	sub.f64 	%fd121, %fd1, %fd118;
	sub.f64 	%fd122, %fd2, %fd119;
	mul.f64 	%fd123, %fd122, %fd122;
	fma.rn.f64 	%fd124, %fd121, %fd121, %fd123;
	sub.f64 	%fd125, %fd3, %fd120;
	fma.rn.f64 	%fd126, %fd125, %fd125, %fd124;
	sqrt.rn.f64 	%fd127, %fd126;
	div.rn.f64 	%fd128, %fd127, %fd4;
	cvt.rzi.s32.f64 	%r139, %fd128;
	shl.b32 	%r140, %r139, 3;
	add.s32 	%r141, %r2, %r140;
	atom.shared.add.u64 	%rd42, [%r141], 1;
$L__BB2_40:
	add.s32 	%r176, %r176, 4;
	add.s32 	%r175, %r175, 4;
	add.s32 	%r173, %r173, 32;
	setp.ne.s32 	%p26, %r175, 0;
	@%p26 bra 	$L__BB2_32;
	add.s32 	%r178, %r176, -1;
$L__BB2_42:
	setp.eq.s32 	%p27, %r45, 0;
	@%p27 bra 	$L__BB2_52;
	setp.eq.s32 	%p28, %r45, 1;
	@%p28 bra 	$L__BB2_49;
	add.s32 	%r63, %r178, %r4;
	cvt.s64.s32 	%rd43, %r63;
	setp.le.s64 	%p29, %rd11, %rd43;
	shl.b32 	%r142, %r178, 3;
	mov.u32 	%r143, shmem;
	add.s32 	%r64, %r143, %r142;
	add.s32 	%r65, %r64, %r12;
	add.s32 	%r66, %r65, %r12;
	@%p29 bra 	$L__BB2_46;
	ld.shared.f64 	%fd129, [%r64];
	ld.shared.f64 	%fd130, [%r65];
	ld.shared.f64 	%fd131, [%r66];
	sub.f64 	%fd132, %fd1, %fd129;
	sub.f64 	%fd133, %fd2, %fd130;
	mul.f64 	%fd134, %fd133, %fd133;
	fma.rn.f64 	%fd135, %fd132, %fd132, %fd134;
	sub.f64 	%fd136, %fd3, %fd131;
	fma.rn.f64 	%fd137, %fd136, %fd136, %fd135;
	sqrt.rn.f64 	%fd138, %fd137;
	div.rn.f64 	%fd139, %fd138, %fd4;
	cvt.rzi.s32.f64 	%r144, %fd139;
	shl.b32 	%r145, %r144, 3;
	add.s32 	%r146, %r2, %r145;
	atom.shared.add.u64 	%rd44, [%r146], 1;
$L__BB2_46:
	add.s32 	%r147, %r63, 1;
	cvt.s64.s32 	%rd45, %r147;
	setp.le.s64 	%p30, %rd11, %rd45;
	@%p30 bra 	$L__BB2_48;
	ld.shared.f64 	%fd140, [%r64+8];
	ld.shared.f64 	%fd141, [%r65+8];
	ld.shared.f64 	%fd142, [%r66+8];
	sub.f64 	%fd143, %fd1, %fd140;
	sub.f64 	%fd144, %fd2, %fd141;
	mul.f64 	%fd145, %fd144, %fd144;
	fma.rn.f64 	%fd146, %fd143, %fd143, %fd145;
	sub.f64 	%fd147, %fd3, %fd142;
	fma.rn.f64 	%fd148, %fd147, %fd147, %fd146;
	sqrt.rn.f64 	%fd149, %fd148;
	div.rn.f64 	%fd150, %fd149, %fd4;
	cvt.rzi.s32.f64 	%r148, %fd150;
	shl.b32 	%r149, %r148, 3;
	add.s32 	%r150, %r2, %r149;
	atom.shared.add.u64 	%rd46, [%r150], 1;
$L__BB2_48:
	add.s32 	%r178, %r178, 2;
$L__BB2_49:
	and.b32  	%r151, %r44, 1;
	setp.eq.b32 	%p31, %r151, 1;
	not.pred 	%p32, %p31;
	@%p32 bra 	$L__BB2_52;
	add.s32 	%r152, %r178, %r4;
	cvt.s64.s32 	%rd47, %r152;
	setp.le.s64 	%p33, %rd11, %rd47;
	@%p33 bra 	$L__BB2_52;
	shl.b32 	%r153, %r178, 3;
	mov.u32 	%r154, shmem;
	add.s32 	%r155, %r154, %r153;
	ld.shared.f64 	%fd151, [%r155];
	add.s32 	%r156, %r155, %r12;
	ld.shared.f64 	%fd152, [%r156];
	add.s32 	%r157, %r156, %r12;
	ld.shared.f64 	%fd153, [%r157];
	sub.f64 	%fd154, %fd1, %fd151;
	sub.f64 	%fd155, %fd2, %fd152;
	mul.f64 	%fd156, %fd155, %fd155;
	fma.rn.f64 	%fd157, %fd154, %fd154, %fd156;
	sub.f64 	%fd158, %fd3, %fd153;
	fma.rn.f64 	%fd159, %fd158, %fd158, %fd157;
	sqrt.rn.f64 	%fd160, %fd159;
	div.rn.f64 	%fd161, %fd160, %fd4;
	cvt.rzi.s32.f64 	%r158, %fd161;
	shl.b32 	%r159, %r158, 3;
	add.s32 	%r160, %r2, %r159;
	atom.shared.add.u64 	%rd48, [%r160], 1;
$L__BB2_52:
	setp.ge.s32 	%p34, %r179, %r71;
	bar.sync 	0;
	@%p34 bra 	$L__BB2_55;
	cvta.to.global.u64 	%rd9, %rd10;
$L__BB2_54:
	mul.wide.s32 	%rd49, %r179, 8;
	add.s64 	%rd50, %rd9, %rd49;
	shl.b32 	%r161, %r179, 3;
	add.s32 	%r162, %r2, %r161;
	ld.shared.u64 	%rd51, [%r162];
	atom.global.add.u64 	%rd52, [%rd50], %rd51;
	add.s32 	%r179, %r179, %r1;
	setp.lt.s32 	%p35, %r179, %r71;
	@%p35 bra 	$L__BB2_54;
$L__BB2_55:
	ret;

}


// ===== COMPILED SASS (sm_100) =====

	.target	sm_100

	.elftype	@"ET_EXEC"


//--------------------- .note.nv.tkinfo           --------------------------
	.section	.note.nv.tkinfo,"",@"SHT_NOTE"
	.sectionflags	@"SHF_NOTE_NV_TKINFO"
	.tkinfo
        /*0018*/ 	.word	0x00000002
        /*0030*/ 	.string	""
        /*0030*/ 	.string	"ptxas"
        /*0030*/ 	.string	"Cuda compilation tools, release 13.0, V13.0.88"
        /*0030*/ 	.string	"Build cuda_13.0.r13.0/compiler.36424714_0"
        /*0030*/ 	.string	"-arch sm_100 -m 64 "



//--------------------- .note.nv.cuinfo           --------------------------
	.section	.note.nv.cuinfo,"",@"SHT_NOTE"
	.sectionflags	@"SHF_NOTE_NV_CUINFO"
        /*0018*/ 	.short	0x0002
        /*001a*/ 	.short	0x0064
        /*001c*/ 	.short	0x0082
	.zero		2


//--------------------- .nv.info                  --------------------------
	.section	.nv.info,"",@"SHT_CUDA_INFO"
	.align	4


	//----- nvinfo : EIATTR_REGCOUNT
	.align		4
        /*0000*/ 	.byte	0x04, 0x2f
        /*0002*/ 	.short	(.L_1 - .L_0)
	.align		4
.L_0:
        /*0004*/ 	.word	index@(_Z10PDH_kernelPyPdS0_S0_xd)
        /*0008*/ 	.word	0x00000020


	//----- nvinfo : EIATTR_FRAME_SIZE
	.align		4
.L_1:
        /*000c*/ 	.byte	0x04, 0x11
        /*000e*/ 	.short	(.L_3 - .L_2)
	.align		4
.L_2:
        /*0010*/ 	.word	index@($__internal_5_$__cuda_sm20_dsqrt_rn_f64_mediumpath_v1)
        /*0014*/ 	.word	0x00000000


	//----- nvinfo : EIATTR_FRAME_SIZE
	.align		4
.L_3:
        /*0018*/ 	.byte	0x04, 0x11
        /*001a*/ 	.short	(.L_5 - .L_4)
	.align		4
.L_4:
        /*001c*/ 	.word	index@($__internal_4_$__cuda_sm20_div_rn_f64_full)
        /*0020*/ 	.word	0x00000000


	//----- nvinfo : EIATTR_FRAME_SIZE
	.align		4
.L_5:
        /*0024*/ 	.byte	0x04, 0x11
        /*0026*/ 	.short	(.L_7 - .L_6)
	.align		4
.L_6:
        /*0028*/ 	.word	index@(_Z10PDH_kernelPyPdS0_S0_xd)
        /*002c*/ 	.word	0x00000000


	//----- nvinfo : EIATTR_REGCOUNT
	.align		4
.L_7:
        /*0030*/ 	.byte	0x04, 0x2f
        /*0032*/ 	.short	(.L_9 - .L_8)
	.align		4
.L_8:
        /*0034*/ 	.word	index@(_Z11PDH_kernel3PyPdS0_S0_xd)
        /*0038*/ 	.word	0x00000026


	//----- nvinfo : EIATTR_FRAME_SIZE
	.align		4
.L_9:
        /*003c*/ 	.byte	0x04, 0x11
        /*003e*/ 	.short	(.L_11 - .L_10)
	.align		4
.L_10:
        /*0040*/ 	.word	index@($__internal_3_$__cuda_sm20_dsqrt_rn_f64_mediumpath_v1)
        /*0044*/ 	.word	0x00000000


	//----- nvinfo : EIATTR_FRAME_SIZE
	.align		4
.L_11:
        /*0048*/ 	.byte	0x04, 0x11
        /*004a*/ 	.short	(.L_13 - .L_12)
	.align		4
.L_12:
        /*004c*/ 	.word	index@($__internal_2_$__cuda_sm20_div_rn_f64_full)
        /*0050*/ 	.word	0x00000000


	//----- nvinfo : EIATTR_FRAME_SIZE
	.align		4
.L_13:
        /*0054*/ 	.byte	0x04, 0x11
        /*0056*/ 	.short	(.L_15 - .L_14)
	.align		4
.L_14:
        /*0058*/ 	.word	index@(_Z11PDH_kernel3PyPdS0_S0_xd)
        /*005c*/ 	.word	0x00000000


	//----- nvinfo : EIATTR_REGCOUNT
	.align		4
.L_15:
        /*0060*/ 	.byte	0x04, 0x2f
        /*0062*/ 	.short	(.L_17 - .L_16)
	.align		4
.L_16:
        /*0064*/ 	.word	index@(_Z11PDH_kernel4PyPdS0_S0_xdi)
        /*0068*/ 	.word	0x00000028


	//----- nvinfo : EIATTR_FRAME_SIZE
	.align		4
.L_17:
        /*006c*/ 	.byte	0x04, 0x11
        /*006e*/ 	.short	(.L_19 - .L_18)
	.align		4
.L_18:
        /*0070*/ 	.word	index@($__internal_1_$__cuda_sm20_dsqrt_rn_f64_mediumpath_v1)
        /*0074*/ 	.word	0x00000000


	//----- nvinfo : EIATTR_FRAME_SIZE
	.align		4
.L_19:
        /*0078*/ 	.byte	0x04, 0x11
        /*007a*/ 	.short	(.L_21 - .L_20)
	.align		4
.L_20:
        /*007c*/ 	.word	index@($__internal_0_$__cuda_sm20_div_rn_f64_full)
        /*0080*/ 	.word	0x00000000


	//----- nvinfo : EIATTR_FRAME_SIZE
	.align		4
.L_21:
        /*0084*/ 	.byte	0x04, 0x11
        /*0086*/ 	.short	(.L_23 - .L_22)
	.align		4
.L_22:
        /*0088*/ 	.word	index@(_Z11PDH_kernel4PyPdS0_S0_xdi)
        /*008c*/ 	.word	0x00000000


	//----- nvinfo : EIATTR_MIN_STACK_SIZE
	.align		4
.L_23:
        /*0090*/ 	.byte	0x04, 0x12
        /*0092*/ 	.short	(.L_25 - .L_24)
	.align		4
.L_24:
        /*0094*/ 	.word	index@(_Z11PDH_kernel4PyPdS0_S0_xdi)
        /*0098*/ 	.word	0x00000000


	//----- nvinfo : EIATTR_MIN_STACK_SIZE
	.align		4
.L_25:
        /*009c*/ 	.byte	0x04, 0x12
        /*009e*/ 	.short	(.L_27 - .L_26)
	.align		4
.L_26:
        /*00a0*/ 	.word	index@(_Z11PDH_kernel3PyPdS0_S0_xd)
        /*00a4*/ 	.word	0x00000000


	//----- nvinfo : EIATTR_MIN_STACK_SIZE
	.align		4
.L_27:
        /*00a8*/ 	.byte	0x04, 0x12
        /*00aa*/ 	.short	(.L_29 - .L_28)
	.align		4
.L_28:
        /*00ac*/ 	.word	index@(_Z10PDH_kernelPyPdS0_S0_xd)
        /*00b0*/ 	.word	0x00000000
.L_29:


//--------------------- .nv.compat                --------------------------
	.section	.nv.compat,"",@"SHT_CUDA_COMPAT_INFO"
	.align	4
        /*0000*/ 	.byte	0x02, 0x09, 0x00, 0x00, 0x02, 0x02, 0x01, 0x00, 0x02, 0x05, 0x05, 0x00, 0x03, 0x07, 0x01, 0x01
        /*0010*/ 	.byte	0x02, 0x03, 0x00, 0x00, 0x02, 0x06, 0x01, 0x00, 0x04, 0x0b, 0x08, 0x00, 0x01, 0x00, 0x00, 0x00
        /*0020*/ 	.byte	0x00, 0x00, 0x00, 0x00


//--------------------- .nv.info._Z11PDH_kernel4PyPdS0_S0_xdi --------------------------
	.section	.nv.info._Z11PDH_kernel4PyPdS0_S0_xdi,"",@"SHT_CUDA_INFO"
	.sectionflags	@""
	.align	4


	//----- nvinfo : EIATTR_CUDA_API_VERSION
	.align		4
        /*0000*/ 	.byte	0x04, 0x37
        /*0002*/ 	.short	(.L_31 - .L_30)
.L_30:
        /*0004*/ 	.word	0x00000082


	//----- nvinfo : EIATTR_KPARAM_INFO
	.align		4
.L_31:
        /*0008*/ 	.byte	0x04, 0x17
        /*000a*/ 	.short	(.L_33 - .L_32)
.L_32:
        /*000c*/ 	.word	0x00000000
        /*0010*/ 	.short	0x0006
        /*0012*/ 	.short	0x0030
        /*0014*/ 	.byte	0x00, 0xf0, 0x11, 0x00


	//----- nvinfo : EIATTR_KPARAM_INFO
	.align		4
.L_33:
        /*0018*/ 	.byte	0x04, 0x17
        /*001a*/ 	.short	(.L_35 - .L_34)
.L_34:
        /*001c*/ 	.word	0x00000000
        /*0020*/ 	.short	0x0005
        /*0022*/ 	.short	0x0028
        /*0024*/ 	.byte	0x00, 0xf0, 0x21, 0x00


	//----- nvinfo : EIATTR_KPARAM_INFO
	.align		4
.L_35:
        /*0028*/ 	.byte	0x04, 0x17
        /*002a*/ 	.short	(.L_37 - .L_36)
.L_36:
        /*002c*/ 	.word	0x00000000
        /*0030*/ 	.short	0x0004
        /*0032*/ 	.short	0x0020
        /*0034*/ 	.byte	0x00, 0xf0, 0x21, 0x00


	//----- nvinfo : EIATTR_KPARAM_INFO
	.align		4
.L_37:
        /*0038*/ 	.byte	0x04, 0x17
        /*003a*/ 	.short	(.L_39 - .L_38)
.L_38:
        /*003c*/ 	.word	0x00000000
        /*0040*/ 	.short	0x0003
        /*0042*/ 	.short	0x0018
        /*0044*/ 	.byte	0x00, 0xf5, 0x21, 0x00


	//----- nvinfo : EIATTR_KPARAM_INFO
	.align		4
.L_39:
        /*0048*/ 	.byte	0x04, 0x17
        /*004a*/ 	.short	(.L_41 - .L_40)
.L_40:
        /*004c*/ 	.word	0x00000000
        /*0050*/ 	.short	0x0002
        /*0052*/ 	.short	0x0010
        /*0054*/ 	.byte	0x00, 0xf5, 0x21, 0x00


	//----- nvinfo : EIATTR_KPARAM_INFO
	.align		4
.L_41:
        /*0058*/ 	.byte	0x04, 0x17
        /*005a*/ 	.short	(.L_43 - .L_42)
.L_42:
        /*005c*/ 	.word	0x00000000
        /*0060*/ 	.short	0x0001
        /*0062*/ 	.short	0x0008
        /*0064*/ 	.byte	0x00, 0xf5, 0x21, 0x00


	//----- nvinfo : EIATTR_KPARAM_INFO
	.align		4
.L_43:
        /*0068*/ 	.byte	0x04, 0x17
        /*006a*/ 	.short	(.L_45 - .L_44)
.L_44:
        /*006c*/ 	.word	0x00000000
        /*0070*/ 	.short	0x0000
        /*0072*/ 	.short	0x0000
        /*0074*/ 	.byte	0x00, 0xf5, 0x21, 0x00


	//----- nvinfo : EIATTR_SPARSE_MMA_MASK
	.align		4
.L_45:
        /*0078*/ 	.byte	0x03, 0x50
        /*007a*/ 	.short	0x0000


	//----- nvinfo : EIATTR_MAXREG_COUNT
	.align		4
        /*007c*/ 	.byte	0x03, 0x1b
        /*007e*/ 	.short	0x00ff


	//----- nvinfo : EIATTR_NUM_BARRIERS
	.align		4
        /*0080*/ 	.byte	0x02, 0x4c
        /*0082*/ 	.byte	0x01
	.zero		1


	//----- nvinfo : EIATTR_MERCURY_ISA_VERSION
	.align		4
        /*0084*/ 	.byte	0x03, 0x5f
        /*0086*/ 	.short	0x0101


	//----- nvinfo : EIATTR_VRC_CTA_INIT_COUNT
	.align		4
        /*0088*/ 	.byte	0x02, 0x4a
	.zero		1
	.zero		1


	//----- nvinfo : EIATTR_EXIT_INSTR_OFFSETS
	.align		4
        /*008c*/ 	.byte	0x04, 0x1c
        /*008e*/ 	.short	(.L_47 - .L_46)


	//   ....[0]....
.L_46:
        /*0090*/ 	.word	0x00004900


	//   ....[1]....
        /*0094*/ 	.word	0x00004990


	//----- nvinfo : EIATTR_CRS_STACK_SIZE
	.align		4
.L_47:
        /*0098*/ 	.byte	0x04, 0x1e
        /*009a*/ 	.short	(.L_49 - .L_48)
.L_48:
        /*009c*/ 	.word	0x00000000


	//----- nvinfo : EIATTR_CBANK_PARAM_SIZE
	.align		4
.L_49:
        /*00a0*/ 	.byte	0x03, 0x19
        /*00a2*/ 	.short	0x0034


	//----- nvinfo : EIATTR_PARAM_CBANK
	.align		4
        /*00a4*/ 	.byte	0x04, 0x0a
        /*00a6*/ 	.short	(.L_51 - .L_50)
	.align		4
.L_50:
        /*00a8*/ 	.word	index@(.nv.constant0._Z11PDH_kernel4PyPdS0_S0_xdi)
        /*00ac*/ 	.short	0x0380
        /*00ae*/ 	.short	0x0034


	//----- nvinfo : EIATTR_SW_WAR
	.align		4
.L_51:
        /*00b0*/ 	.byte	0x04, 0x36
        /*00b2*/ 	.short	(.L_53 - .L_52)
.L_52:
        /*00b4*/ 	.word	0x00000008
.L_53:


//--------------------- .nv.info._Z11PDH_kernel3PyPdS0_S0_xd --------------------------
	.section	.nv.info._Z11PDH_kernel3PyPdS0_S0_xd,"",@"SHT_CUDA_INFO"
	.sectionflags	@""
	.align	4


	//----- nvinfo : EIATTR_CUDA_API_VERSION
	.align		4
        /*0000*/ 	.byte	0x04, 0x37
        /*0002*/ 	.short	(.L_55 - .L_54)
.L_54:
        /*0004*/ 	.word	0x00000082


	//----- nvinfo : EIATTR_KPARAM_INFO
	.align		4
.L_55:
        /*0008*/ 	.byte	0x04, 0x17
        /*000a*/ 	.short	(.L_57 - .L_56)
.L_56:
        /*000c*/ 	.word	0x00000000
        /*0010*/ 	.short	0x0005
        /*0012*/ 	.short	0x0028
        /*0014*/ 	.byte	0x00, 0xf0, 0x21, 0x00


	//----- nvinfo : EIATTR_KPARAM_INFO
	.align		4
.L_57:
        /*0018*/ 	.byte	0x04, 0x17
        /*001a*/ 	.short	(.L_59 - .L_58)
.L_58:
        /*001c*/ 	.word	0x00000000
        /*0020*/ 	.short	0x0004
        /*0022*/ 	.short	0x0020
        /*0024*/ 	.byte	0x00, 0xf0, 0x21, 0x00


	//----- nvinfo : EIATTR_KPARAM_INFO
	.align		4
.L_59:
        /*0028*/ 	.byte	0x04, 0x17
        /*002a*/ 	.short	(.L_61 - .L_60)
.L_60:
        /*002c*/ 	.word	0x00000000
        /*0030*/ 	.short	0x0003
        /*0032*/ 	.short	0x0018
        /*0034*/ 	.byte	0x00, 0xf5, 0x21, 0x00


	//----- nvinfo : EIATTR_KPARAM_INFO
	.align		4
.L_61:
        /*0038*/ 	.byte	0x04, 0x17
        /*003a*/ 	.short	(.L_63 - .L_62)
.L_62:
        /*003c*/ 	.word	0x00000000
        /*0040*/ 	.short	0x0002
        /*0042*/ 	.short	0x0010
        /*0044*/ 	.byte	0x00, 0xf5, 0x21, 0x00


	//----- nvinfo : EIATTR_KPARAM_INFO
	.align		4
.L_63:
        /*0048*/ 	.byte	0x04, 0x17
        /*004a*/ 	.short	(.L_65 - .L_64)
.L_64:
        /*004c*/ 	.word	0x00000000
        /*0050*/ 	.short	0x0001
        /*0052*/ 	.short	0x0008
        /*0054*/ 	.byte	0x00, 0xf5, 0x21, 0x00


	//----- nvinfo : EIATTR_KPARAM_INFO
	.align		4
.L_65:
        /*0058*/ 	.byte	0x04, 0x17
        /*005a*/ 	.short	(.L_67 - .L_66)
.L_66:
        /*005c*/ 	.word	0x00000000
        /*0060*/ 	.short	0x0000
        /*0062*/ 	.short	0x0000
        /*0064*/ 	.byte	0x00, 0xf5, 0x21, 0x00


	//----- nvinfo : EIATTR_SPARSE_MMA_MASK
	.align		4
.L_67:
        /*0068*/ 	.byte	0x03, 0x50
        /*006a*/ 	.short	0x0000


	//----- nvinfo : EIATTR_MAXREG_COUNT
	.align		4
        /*006c*/ 	.byte	0x03, 0x1b
        /*006e*/ 	.short	0x00ff


	//----- nvinfo : EIATTR_NUM_BARRIERS
	.align		4
        /*0070*/ 	.byte	0x02, 0x4c
        /*0072*/ 	.byte	0x01
	.zero		1


	//----- nvinfo : EIATTR_MERCURY_ISA_VERSION
	.align		4
        /*0074*/ 	.byte	0x03, 0x5f
        /*0076*/ 	.short	0x0101


	//----- nvinfo : EIATTR_VRC_CTA_INIT_COUNT
	.align		4
        /*0078*/ 	.byte	0x02, 0x4a
	.zero		1
	.zero		1


	//----- nvinfo : EIATTR_EXIT_INSTR_OFFSETS
	.align		4
        /*007c*/ 	.byte	0x04, 0x1c
        /*007e*/ 	.short	(.L_69 - .L_68)


	//   ....[0]....
.L_68:
        /*0080*/ 	.word	0x000000a0


	//   ....[1]....
        /*0084*/ 	.word	0x00002360


	//   ....[2]....
        /*0088*/ 	.word	0x00003670


	//   ....[3]....
        /*008c*/ 	.word	0x00004050


	//   ....[4]....
        /*0090*/ 	.word	0x000040b0


	//   ....[5]....
        /*0094*/ 	.word	0x00004550


	//----- nvinfo : EIATTR_CRS_STACK_SIZE
	.align		4
.L_69:
        /*0098*/ 	.byte	0x04, 0x1e
        /*009a*/ 	.short	(.L_71 - .L_70)
.L_70:
        /*009c*/ 	.word	0x00000000


	//----- nvinfo : EIATTR_CBANK_PARAM_SIZE
	.align		4
.L_71:
        /*00a0*/ 	.byte	0x03, 0x19
        /*00a2*/ 	.short	0x0030


	//----- nvinfo : EIATTR_PARAM_CBANK
	.align		4
        /*00a4*/ 	.byte	0x04, 0x0a
        /*00a6*/ 	.short	(.L_73 - .L_72)
	.align		4
.L_72:
        /*00a8*/ 	.word	index@(.nv.constant0._Z11PDH_kernel3PyPdS0_S0_xd)
        /*00ac*/ 	.short	0x0380
        /*00ae*/ 	.short	0x0030


	//----- nvinfo : EIATTR_SW_WAR
	.align		4
.L_73:
        /*00b0*/ 	.byte	0x04, 0x36
        /*00b2*/ 	.short	(.L_75 - .L_74)
.L_74:
        /*00b4*/ 	.word	0x00000008
.L_75:


//--------------------- .nv.info._Z10PDH_kernelPyPdS0_S0_xd --------------------------
	.section	.nv.info._Z10PDH_kernelPyPdS0_S0_xd,"",@"SHT_CUDA_INFO"
	.sectionflags	@""
	.align	4


	//----- nvinfo : EIATTR_CUDA_API_VERSION
	.align		4
        /*0000*/ 	.byte	0x04, 0x37
        /*0002*/ 	.short	(.L_77 - .L_76)
.L_76:
        /*0004*/ 	.word	0x00000082


	//----- nvinfo : EIATTR_KPARAM_INFO
	.align		4
.L_77:
        /*0008*/ 	.byte	0x04, 0x17
        /*000a*/ 	.short	(.L_79 - .L_78)
.L_78:
        /*000c*/ 	.word	0x00000000
        /*0010*/ 	.short	0x0005
        /*0012*/ 	.short	0x0028
        /*0014*/ 	.byte	0x00, 0xf0, 0x21, 0x00


	//----- nvinfo : EIATTR_KPARAM_INFO
	.align		4
.L_79:
        /*0018*/ 	.byte	0x04, 0x17
        /*001a*/ 	.short	(.L_81 - .L_80)
.L_80:
        /*001c*/ 	.word	0x00000000
        /*0020*/ 	.short	0x0004
        /*0022*/ 	.short	0x0020
        /*0024*/ 	.byte	0x00, 0xf0, 0x21, 0x00


	//----- nvinfo : EIATTR_KPARAM_INFO
	.align		4
.L_81:
        /*0028*/ 	.byte	0x04, 0x17
        /*002a*/ 	.short	(.L_83 - .L_82)
.L_82:
        /*002c*/ 	.word	0x00000000
        /*0030*/ 	.short	0x0003
        /*0032*/ 	.short	0x0018
        /*0034*/ 	.byte	0x00, 0xf5, 0x21, 0x00


	//----- nvinfo : EIATTR_KPARAM_INFO
	.align		4
.L_83:
        /*0038*/ 	.byte	0x04, 0x17
        /*003a*/ 	.short	(.L_85 - .L_84)
.L_84:
        /*003c*/ 	.word	0x00000000
        /*0040*/ 	.short	0x0002
        /*0042*/ 	.short	0x0010
        /*0044*/ 	.byte	0x00, 0xf5, 0x21, 0x00


	//----- nvinfo : EIATTR_KPARAM_INFO
	.align		4
.L_85:
        /*0048*/ 	.byte	0x04, 0x17
        /*004a*/ 	.short	(.L_87 - .L_86)
.L_86:
        /*004c*/ 	.word	0x00000000
        /*0050*/ 	.short	0x0001
        /*0052*/ 	.short	0x0008
        /*0054*/ 	.byte	0x00, 0xf5, 0x21, 0x00


	//----- nvinfo : EIATTR_KPARAM_INFO
	.align		4
.L_87:
        /*0058*/ 	.byte	0x04, 0x17
        /*005a*/ 	.short	(.L_89 - .L_88)
.L_88:
        /*005c*/ 	.word	0x00000000
        /*0060*/ 	.short	0x0000
        /*0062*/ 	.short	0x0000
        /*0064*/ 	.byte	0x00, 0xf5, 0x21, 0x00


	//----- nvinfo : EIATTR_SPARSE_MMA_MASK
	.align		4
.L_89:
        /*0068*/ 	.byte	0x03, 0x50
        /*006a*/ 	.short	0x0000


	//----- nvinfo : EIATTR_MAXREG_COUNT
	.align		4
        /*006c*/ 	.byte	0x03, 0x1b
        /*006e*/ 	.short	0x00ff


	//----- nvinfo : EIATTR_MERCURY_ISA_VERSION
	.align		4
        /*0070*/ 	.byte	0x03, 0x5f
        /*0072*/ 	.short	0x0101


	//----- nvinfo : EIATTR_VRC_CTA_INIT_COUNT
	.align		4
        /*0074*/ 	.byte	0x02, 0x4a
	.zero		1
	.zero		1


	//----- nvinfo : EIATTR_EXIT_INSTR_OFFSETS
	.align		4
        /*0078*/ 	.byte	0x04, 0x1c
        /*007a*/ 	.short	(.L_91 - .L_90)


	//   ....[0]....
.L_90:
        /*007c*/ 	.word	0x00000090


	//   ....[1]....
        /*0080*/ 	.word	0x000000e0


	//   ....[2]....
        /*0084*/ 	.word	0x000006c0


	//----- nvinfo : EIATTR_CRS_STACK_SIZE
	.align		4
.L_91:
        /*0088*/ 	.byte	0x04, 0x1e
        /*008a*/ 	.short	(.L_93 - .L_92)
.L_92:
        /*008c*/ 	.word	0x00000000


	//----- nvinfo : EIATTR_CBANK_PARAM_SIZE
	.align		4
.L_93:
        /*0090*/ 	.byte	0x03, 0x19
        /*0092*/ 	.short	0x0030


	//----- nvinfo : EIATTR_PARAM_CBANK
	.align		4
        /*0094*/ 	.byte	0x04, 0x0a
        /*0096*/ 	.short	(.L_95 - .L_94)
	.align		4
.L_94:
        /*0098*/ 	.word	index@(.nv.constant0._Z10PDH_kernelPyPdS0_S0_xd)
        /*009c*/ 	.short	0x0380
        /*009e*/ 	.short	0x0030


	//----- nvinfo : EIATTR_SW_WAR
	.align		4
.L_95:
        /*00a0*/ 	.byte	0x04, 0x36
        /*00a2*/ 	.short	(.L_97 - .L_96)
.L_96:
        /*00a4*/ 	.word	0x00000008
.L_97:


//--------------------- .nv.callgraph             --------------------------
	.section	.nv.callgraph,"",@"SHT_CUDA_CALLGRAPH"
	.align	4
	.sectionentsize	8
	.align		4
        /*0000*/ 	.word	0x00000000
	.align		4
        /*0004*/ 	.word	0xffffffff
	.align		4
        /*0008*/ 	.word	0x00000000
	.align		4
        /*000c*/ 	.word	0xfffffffe
	.align		4
        /*0010*/ 	.word	0x00000000
	.align		4
        /*0014*/ 	.word	0xfffffffd
	.align		4
        /*0018*/ 	.word	0x00000000
	.align		4
        /*001c*/ 	.word	0xfffffffc


//--------------------- .text._Z11PDH_kernel4PyPdS0_S0_xdi --------------------------
	.section	.text._Z11PDH_kernel4PyPdS0_S0_xdi,"ax",@progbits
	.align	128
        .global         _Z11PDH_kernel4PyPdS0_S0_xdi
        .type           _Z11PDH_kernel4PyPdS0_S0_xdi,@function
        .size           _Z11PDH_kernel4PyPdS0_S0_xdi,(.L_x_230 - _Z11PDH_kernel4PyPdS0_S0_xdi)
        .other          _Z11PDH_kernel4PyPdS0_S0_xdi,@"STO_CUDA_ENTRY STV_DEFAULT"
_Z11PDH_kernel4PyPdS0_S0_xdi:
.text._Z11PDH_kernel4PyPdS0_S0_xdi:
[----:B------:R-:W-:Y:S01]  /*0000*/  LDC R1, c[0x0][0x37c] ;  /* 0x0000df00ff017b82 */ /* 0x000fe20000000800 */
[----:B------:R-:W0:Y:S01]  /*0010*/  S2R R0, SR_TID.X ;  /* 0x0000000000007919 */ /* 0x000e220000002100 */
[----:B------:R-:W0:Y:S06]  /*0020*/  LDCU UR6, c[0x0][0x3b0] ;  /* 0x00007600ff0677ac */ /* 0x000e2c0008000800 */
[----:B------:R-:W1:Y:S01]  /*0030*/  S2UR UR5, SR_CgaCtaId ;  /* 0x00000000000579c3 */ /* 0x000e620000008800 */
[----:B------:R-:W-:Y:S01]  /*0040*/  BSSY.RECONVERGENT B0, `(.L_x_0) ;  /* 0x000000e000007945 */ /* 0x000fe20003800200 */
[----:B------:R-:W2:Y:S01]  /*0050*/  LDCU UR9, c[0x0][0x360] ;  /* 0x00006c00ff0977ac */ /* 0x000ea20008000800 */
[----:B------:R-:W-:-:S05]  /*0060*/  UMOV UR4, 0x400 ;  /* 0x0000040000047882 */ /* 0x000fca0000000000 */
[----:B------:R-:W3:Y:S01]  /*0070*/  S2UR UR12, SR_CTAID.X ;  /* 0x00000000000c79c3 */ /* 0x000ee20000002500 */
[----:B-1----:R-:W-:-:S04]  /*0080*/  ULEA UR4, UR5, UR4, 0x18 ;  /* 0x0000000405047291 */ /* 0x002fc8000f8ec0ff */
[----:B--2---:R-:W-:Y:S01]  /*0090*/  UIMAD UR13, UR9, 0x18, UR4 ;  /* 0x00000018090d78a4 */ /* 0x004fe2000f8e0204 */
[----:B0-----:R-:W-:-:S13]  /*00a0*/  ISETP.GE.AND P0, PT, R0, UR6, PT ;  /* 0x0000000600007c0c */ /* 0x001fda000bf06270 */
[----:B---3--:R-:W-:Y:S05]  /*00b0*/  @P0 BRA `(.L_x_1) ;  /* 0x0000000000180947 */ /* 0x008fea0003800000 */
[----:B------:R-:W-:-:S07]  /*00c0*/  IMAD.MOV.U32 R2, RZ, RZ, R0 ;  /* 0x000000ffff027224 */ /* 0x000fce00078e0000 */
.L_x_2:
[C---:B------:R-:W-:Y:S01]  /*00d0*/  LEA R3, R2.reuse, UR13, 0x3 ;  /* 0x0000000d02037c11 */ /* 0x040fe2000f8e18ff */
[----:B------:R-:W-:-:S04]  /*00e0*/  VIADD R2, R2, UR9 ;  /* 0x0000000902027c36 */ /* 0x000fc80008000000 */
[----:B------:R0:W-:Y:S01]  /*00f0*/  STS.64 [R3], RZ ;  /* 0x000000ff03007388 */ /* 0x0001e20000000a00 */
[----:B------:R-:W-:-:S13]  /*0100*/  ISETP.GE.AND P0, PT, R2, UR6, PT ;  /* 0x0000000602007c0c */ /* 0x000fda000bf06270 */
[----:B0-----:R-:W-:Y:S05]  /*0110*/  @!P0 BRA `(.L_x_2) ;  /* 0xfffffffc00ec8947 */ /* 0x001fea000383ffff */
.L_x_1:
[----:B------:R-:W-:Y:S05]  /*0120*/  BSYNC.RECONVERGENT B0 ;  /* 0x0000000000007941 */ /* 0x000fea0003800200 */
.L_x_0:
[----:B------:R-:W0:Y:S01]  /*0130*/  LDCU.64 UR6, c[0x0][0x3a0] ;  /* 0x00007400ff0677ac */ /* 0x000e220008000a00 */
[----:B------:R-:W-:Y:S01]  /*0140*/  UIMAD UR14, UR9, UR12, URZ ;  /* 0x0000000c090e72a4 */ /* 0x000fe2000f8e02ff */
[----:B------:R-:W1:Y:S05]  /*0150*/  LDCU.64 UR10, c[0x0][0x358] ;  /* 0x00006b00ff0a77ac */ /* 0x000e6a0008000a00 */
[----:B------:R-:W-:-:S05]  /*0160*/  VIADD R2, R0, UR14 ;  /* 0x0000000e00027c36 */ /* 0x000fca0008000000 */
[----:B------:R-:W-:Y:S01]  /*0170*/  SHF.R.S32.HI R3, RZ, 0x1f, R2 ;  /* 0x0000001fff037819 */ /* 0x000fe20000011402 */
[----:B------:R-:W-:Y:S01]  /*0180*/  BAR.SYNC.DEFER_BLOCKING 0x0 ;  /* 0x0000000000007b1d */ /* 0x000fe20000010000 */
[----:B0-----:R-:W-:-:S04]  /*0190*/  ISETP.GE.U32.AND P0, PT, R2, UR6, PT ;  /* 0x0000000602007c0c */ /* 0x001fc8000bf06070 */
[----:B------:R-:W-:-:S13]  /*01a0*/  ISETP.GE.AND.EX P0, PT, R3, UR7, PT, P0 ;  /* 0x0000000703007c0c */ /* 0x000fda000bf06300 */
[----:B-1----:R-:W-:Y:S05]  /*01b0*/  @P0 BRA `(.L_x_3) ;  /* 0x0000004400c00947 */ /* 0x002fea0003800000 */
[----:B------:R-:W0:Y:S01]  /*01c0*/  LDCU.64 UR6, c[0x0][0x388] ;  /* 0x00007100ff0677ac */ /* 0x000e220008000a00 */
[C---:B------:R-:W-:Y:S01]  /*01d0*/  IMAD.SHL.U32 R8, R2.reuse, 0x8, RZ ;  /* 0x0000000802087824 */ /* 0x040fe200078e00ff */
[----:B------:R-:W-:Y:S01]  /*01e0*/  SHF.L.U64.HI R2, R2, 0x3, R3 ;  /* 0x0000000302027819 */ /* 0x000fe20000010203 */
[----:B------:R-:W1:Y:S03]  /*01f0*/  LDCU.128 UR16, c[0x0][0x390] ;  /* 0x00007200ff1077ac */ /* 0x000e660008000c00 */
[C---:B0-----:R-:W-:Y:S02]  /*0200*/  IADD3 R18, P0, PT, R8.reuse, UR6, RZ ;  /* 0x0000000608127c10 */ /* 0x041fe4000ff1e0ff */
[C---:B-1----:R-:W-:Y:S02]  /*0210*/  IADD3 R10, P1, PT, R8.reuse, UR16, RZ ;  /* 0x00000010080a7c10 */ /* 0x042fe4000ff3e0ff */
[----:B------:R-:W-:-:S02]  /*0220*/  IADD3 R8, P2, PT, R8, UR18, RZ ;  /* 0x0000001208087c10 */ /* 0x000fc4000ff5e0ff */
[C---:B------:R-:W-:Y:S02]  /*0230*/  IADD3.X R19, PT, PT, R2.reuse, UR7, RZ, P0, !PT ;  /* 0x0000000702137c10 */ /* 0x040fe400087fe4ff */
[C---:B------:R-:W-:Y:S02]  /*0240*/  IADD3.X R11, PT, PT, R2.reuse, UR17, RZ, P1, !PT ;  /* 0x00000011020b7c10 */ /* 0x040fe40008ffe4ff */
[----:B------:R-:W-:Y:S02]  /*0250*/  IADD3.X R9, PT, PT, R2, UR19, RZ, P2, !PT ;  /* 0x0000001302097c10 */ /* 0x000fe400097fe4ff */
[----:B------:R-:W5:Y:S04]  /*0260*/  LDG.E.64 R18, desc[UR10][R18.64] ;  /* 0x0000000a12127981 */ /* 0x000f68000c1e1b00 */
[----:B------:R-:W5:Y:S04]  /*0270*/  LDG.E.64 R10, desc[UR10][R10.64] ;  /* 0x0000000a0a0a7981 */ /* 0x000f68000c1e1b00 */
[----:B------:R-:W5:Y:S01]  /*0280*/  LDG.E.64 R8, desc[UR10][R8.64] ;  /* 0x0000000a08087981 */ /* 0x000f62000c1e1b00 */
[----:B------:R-:W0:Y:S01]  /*0290*/  LDC R2, c[0x0][0x370] ;  /* 0x0000dc00ff027b82 */ /* 0x000e220000000800 */
[----:B------:R-:W-:Y:S01]  /*02a0*/  UIADD3 UR5, UPT, UPT, UR12, 0x1, URZ ;  /* 0x000000010c057890 */ /* 0x000fe2000fffe0ff */
[----:B------:R-:W-:Y:S01]  /*02b0*/  LEA R3, R0, UR4, 0x3 ;  /* 0x0000000400037c11 */ /* 0x000fe2000f8e18ff */
[----:B------:R-:W-:-:S04]  /*02c0*/  IMAD.U32 R6, RZ, RZ, UR9 ;  /* 0x00000009ff067e24 */ /* 0x000fc8000f8e00ff */
[----:B------:R-:W-:Y:S01]  /*02d0*/  IMAD R6, R6, 0x8, R3 ;  /* 0x0000000806067824 */ /* 0x000fe200078e0203 */
[----:B------:R-:W1:Y:S08]  /*02e0*/  LDC R4, c[0x0][0x3a8] ;  /* 0x0000ea00ff047b82 */ /* 0x000e700000000800 */
[----:B------:R-:W2:Y:S01]  /*02f0*/  LDC R5, c[0x0][0x3ac] ;  /* 0x0000eb00ff057b82 */ /* 0x000ea20000000800 */
[----:B0-----:R-:W-:-:S13]  /*0300*/  ISETP.LE.U32.AND P0, PT, R2, UR5, PT ;  /* 0x0000000502007c0c */ /* 0x001fda000bf03070 */
[----:B-1----:R-:W-:Y:S05]  /*0310*/  @P0 BRA `(.L_x_4) ;  /* 0x0000002000d40947 */ /* 0x002fea0003800000 */
[----:B------:R-:W-:-:S07]  /*0320*/  IMAD.U32 R7, RZ, RZ, UR5 ;  /* 0x00000005ff077e24 */ /* 0x000fce000f8e00ff */
.L_x_53:
[----:B------:R-:W-:Y:S05]  /*0330*/  YIELD ;  /* 0x0000000000007946 */ /* 0x000fea0003800000 */
[----:B------:R-:W0:Y:S01]  /*0340*/  LDCU.64 UR6, c[0x0][0x3a0] ;  /* 0x00007400ff0677ac */ /* 0x000e220008000a00 */
[----:B------:R-:W-:Y:S01]  /*0350*/  IMAD R17, R7, UR9, RZ ;  /* 0x0000000907117c24 */ /* 0x000fe2000f8e02ff */
[----:B------:R-:W1:Y:S04]  /*0360*/  LDC.64 R14, c[0x0][0x390] ;  /* 0x0000e400ff0e7b82 */ /* 0x000e680000000a00 */
[----:B------:R-:W-:-:S04]  /*0370*/  IADD3 R16, PT, PT, R0, R17, RZ ;  /* 0x0000001100107210 */ /* 0x000fc80007ffe0ff */
[----:B------:R-:W-:Y:S01]  /*0380*/  SHF.R.S32.HI R25, RZ, 0x1f, R16 ;  /* 0x0000001fff197819 */ /* 0x000fe20000011410 */
[----:B------:R-:W3:Y:S01]  /*0390*/  LDC.64 R12, c[0x0][0x398] ;  /* 0x0000e600ff0c7b82 */ /* 0x000ee20000000a00 */
[----:B0-----:R-:W-:-:S04]  /*03a0*/  ISETP.GE.U32.AND P0, PT, R16, UR6, PT ;  /* 0x0000000610007c0c */ /* 0x001fc8000bf06070 */
[----:B------:R-:W-:-:S13]  /*03b0*/  ISETP.GE.AND.EX P0, PT, R25, UR7, PT, P0 ;  /* 0x0000000719007c0c */ /* 0x000fda000bf06300 */
[----:B------:R-:W0:Y:S01]  /*03c0*/  @!P0 LDC.64 R20, c[0x0][0x388] ;  /* 0x0000e200ff148b82 */ /* 0x000e220000000a00 */
[C---:B------:R-:W-:Y:S01]  /*03d0*/  @!P0 IMAD.SHL.U32 R23, R16.reuse, 0x8, RZ ;  /* 0x0000000810178824 */ /* 0x040fe200078e00ff */
[----:B------:R-:W-:-:S04]  /*03e0*/  @!P0 SHF.L.U64.HI R16, R16, 0x3, R25 ;  /* 0x0000000310108819 */ /* 0x000fc80000010219 */
[C---:B-1----:R-:W-:Y:S02]  /*03f0*/  @!P0 IADD3 R14, P2, PT, R23.reuse, R14, RZ ;  /* 0x0000000e170e8210 */ /* 0x042fe40007f5e0ff */
[----:B---3--:R-:W-:-:S03]  /*0400*/  @!P0 IADD3 R12, P3, PT, R23, R12, RZ ;  /* 0x0000000c170c8210 */ /* 0x008fc60007f7e0ff */
[C---:B------:R-:W-:Y:S02]  /*0410*/  @!P0 IMAD.X R15, R16.reuse, 0x1, R15, P2 ;  /* 0x00000001100f8824 */ /* 0x040fe400010e060f */
[----:B------:R-:W-:-:S04]  /*0420*/  @!P0 IMAD.X R13, R16, 0x1, R13, P3 ;  /* 0x00000001100d8824 */ /* 0x000fc800018e060d */
[----:B------:R-:W3:Y:S04]  /*0430*/  @!P0 LDG.E.64 R14, desc[UR10][R14.64] ;  /* 0x0000000a0e0e8981 */ /* 0x000ee8000c1e1b00 */
[----:B------:R-:W4:Y:S01]  /*0440*/  @!P0 LDG.E.64 R12, desc[UR10][R12.64] ;  /* 0x0000000a0c0c8981 */ /* 0x000f22000c1e1b00 */
[----:B0-----:R-:W-:-:S05]  /*0450*/  @!P0 IADD3 R20, P1, PT, R23, R20, RZ ;  /* 0x0000001417148210 */ /* 0x001fca0007f3e0ff */
[----:B------:R-:W-:-:S06]  /*0460*/  @!P0 IMAD.X R21, R16, 0x1, R21, P1 ;  /* 0x0000000110158824 */ /* 0x000fcc00008e0615 */
[----:B------:R-:W2:Y:S01]  /*0470*/  @!P0 LDG.E.64 R20, desc[UR10][R20.64] ;  /* 0x0000000a14148981 */ /* 0x000ea2000c1e1b00 */
[----:B------:R-:W-:Y:S02]  /*0480*/  IMAD.U32 R23, RZ, RZ, UR9 ;  /* 0x00000009ff177e24 */ /* 0x000fe4000f8e00ff */
[----:B------:R-:W-:Y:S02]  /*0490*/  IMAD.U32 R16, RZ, RZ, UR9 ;  /* 0x00000009ff107e24 */ /* 0x000fe4000f8e00ff */
[----:B------:R-:W-:Y:S01]  /*04a0*/  @!P0 IMAD R23, R23, 0x8, R6 ;  /* 0x0000000817178824 */ /* 0x000fe200078e0206 */
[----:B------:R-:W-:Y:S05]  /*04b0*/  WARPSYNC.ALL ;  /* 0x0000000000007948 */ /* 0x000fea0003800000 */
[----:B------:R-:W-:-:S04]  /*04c0*/  IADD3 R7, PT, PT, R7, 0x1, RZ ;  /* 0x0000000107077810 */ /* 0x000fc80007ffe0ff */
[----:B------:R-:W-:Y:S01]  /*04d0*/  ISETP.NE.AND P1, PT, R7, R2, PT ;  /* 0x000000020700720c */ /* 0x000fe20003f25270 */
[----:B--2---:R0:W-:Y:S04]  /*04e0*/  @!P0 STS.64 [R3], R20 ;  /* 0x0000001403008388 */ /* 0x0041e80000000a00 */
[----:B---3--:R0:W-:Y:S04]  /*04f0*/  @!P0 STS.64 [R6], R14 ;  /* 0x0000000e06008388 */ /* 0x0081e80000000a00 */
[----:B----4-:R0:W-:Y:S01]  /*0500*/  @!P0 STS.64 [R23], R12 ;  /* 0x0000000c17008388 */ /* 0x0101e20000000a00 */
[----:B------:R-:W-:Y:S01]  /*0510*/  BAR.SYNC.DEFER_BLOCKING 0x0 ;  /* 0x0000000000007b1d */ /* 0x000fe20000010000 */
[----:B------:R-:W-:Y:S01]  /*0520*/  ISETP.GE.U32.AND P0, PT, R16, 0x4, PT ;  /* 0x000000041000780c */ /* 0x000fe20003f06070 */
[----:B------:R-:W-:-:S12]  /*0530*/  IMAD.MOV.U32 R16, RZ, RZ, RZ ;  /* 0x000000ffff107224 */ /* 0x000fd800078e00ff */
[----:B0-----:R-:W-:Y:S05]  /*0540*/  @!P0 BRA `(.L_x_5) ;  /* 0x00000010009c8947 */ /* 0x001fea0003800000 */
[----:B------:R-:W0:Y:S01]  /*0550*/  S2UR UR7, SR_CgaCtaId ;  /* 0x00000000000779c3 */ /* 0x000e220000008800 */
[----:B------:R-:W-:Y:S01]  /*0560*/  R2UR UR8, R17 ;  /* 0x00000000110872ca */ /* 0x000fe200000e0000 */
[----:B------:R-:W-:Y:S01]  /*0570*/  UMOV UR6, 0x400 ;  /* 0x0000040000067882 */ /* 0x000fe20000000000 */
[----:B------:R-:W-:Y:S01]  /*0580*/  ULOP3.LUT UR5, UR9, 0xfffffffc, URZ, 0xc0, !UPT ;  /* 0xfffffffc09057892 */ /* 0x000fe2000f8ec0ff */
[----:B------:R-:W-:-:S03]  /*0590*/  IMAD.MOV.U32 R16, RZ, RZ, R17 ;  /* 0x000000ffff107224 */ /* 0x000fc600078e0011 */
[----:B------:R-:W-:-:S07]  /*05a0*/  UIADD3 UR5, UPT, UPT, -UR5, URZ, URZ ;  /* 0x000000ff05057290 */ /* 0x000fce000fffe1ff */
[----:B------:R-:W-:Y:S02]  /*05b0*/  UIADD3 UR15, UPT, UPT, UR8, 0x3, URZ ;  /* 0x00000003080f7890 */ /* 0x000fe4000fffe0ff */
[----:B------:R-:W-:Y:S02]  /*05c0*/  UIADD3 UR16, UPT, UPT, UR8, 0x2, URZ ;  /* 0x0000000208107890 */ /* 0x000fe4000fffe0ff */
[----:B0-----:R-:W-:Y:S02]  /*05d0*/  ULEA UR6, UR7, UR6, 0x18 ;  /* 0x0000000607067291 */ /* 0x001fe4000f8ec0ff */
[----:B------:R-:W-:Y:S02]  /*05e0*/  UIADD3 UR7, UPT, UPT, UR8, 0x1, URZ ;  /* 0x0000000108077890 */ /* 0x000fe4000fffe0ff */
[----:B------:R-:W-:-:S12]  /*05f0*/  UIADD3 UR6, UPT, UPT, UR6, 0x18, URZ ;  /* 0x0000001806067890 */ /* 0x000fd8000fffe0ff */
.L_x_30:
[----:B------:R-:W0:Y:S01]  /*0600*/  LDCU.64 UR20, c[0x0][0x3a0] ;  /* 0x00007400ff1477ac */ /* 0x000e220008000a00 */
[----:B------:R-:W-:Y:S01]  /*0610*/  SHF.R.S32.HI R12, RZ, 0x1f, R16 ;  /* 0x0000001fff0c7819 */ /* 0x000fe20000011410 */
[----:B------:R-:W-:Y:S02]  /*0620*/  USHF.R.S32.HI UR17, URZ, 0x1f, UR15 ;  /* 0x0000001fff117899 */ /* 0x000fe4000801140f */
[----:B------:R-:W-:Y:S02]  /*0630*/  USHF.R.S32.HI UR18, URZ, 0x1f, UR16 ;  /* 0x0000001fff127899 */ /* 0x000fe40008011410 */
[----:B------:R-:W-:Y:S01]  /*0640*/  USHF.R.S32.HI UR19, URZ, 0x1f, UR7 ;  /* 0x0000001fff137899 */ /* 0x000fe20008011407 */
[----:B0-----:R-:W-:Y:S01]  /*0650*/  ISETP.GE.U32.AND P0, PT, R16, UR20, PT ;  /* 0x0000001410007c0c */ /* 0x001fe2000bf06070 */
[----:B------:R-:W-:-:S03]  /*0660*/  ULEA UR20, UR9, UR6, 0x3 ;  /* 0x0000000609147291 */ /* 0x000fc6000f8e18ff */
[----:B------:R-:W-:Y:S01]  /*0670*/  ISETP.GE.AND.EX P0, PT, R12, UR21, PT, P0 ;  /* 0x000000150c007c0c */ /* 0x000fe2000bf06300 */
[----:B------:R-:W-:-:S12]  /*0680*/  ULEA UR21, UR9, UR6, 0x4 ;  /* 0x0000000609157291 */ /* 0x000fd8000f8e20ff */
[----:B------:R-:W-:Y:S05]  /*0690*/  @P0 BRA `(.L_x_6) ;  /* 0x0000000000fc0947 */ /* 0x000fea0003800000 */
[----:B------:R-:W0:Y:S01]  /*06a0*/  LDS.64 R14, [UR20+-0x18] ;  /* 0xffffe814ff0e7984 */ /* 0x000e220008000a00 */
[----:B------:R-:W-:Y:S01]  /*06b0*/  IMAD.MOV.U32 R22, RZ, RZ, 0x0 ;  /* 0x00000000ff167424 */ /* 0x000fe200078e00ff */
[----:B------:R-:W-:Y:S01]  /*06c0*/  BSSY.RECONVERGENT B1, `(.L_x_7) ;  /* 0x000001f000017945 */ /* 0x000fe20003800200 */
[----:B------:R-:W-:Y:S01]  /*06d0*/  IMAD.MOV.U32 R23, RZ, RZ, 0x3fd80000 ;  /* 0x3fd80000ff177424 */ /* 0x000fe200078e00ff */
[----:B------:R-:W1:Y:S04]  /*06e0*/  LDS.64 R12, [UR6+-0x18] ;  /* 0xffffe806ff0c7984 */ /* 0x000e680008000a00 */
[----:B------:R-:W2:Y:S01]  /*06f0*/  LDS.64 R20, [UR21+-0x18] ;  /* 0xffffe815ff147984 */ /* 0x000ea20008000a00 */
[----:B0----5:R-:W-:Y:S02]  /*0700*/  DADD R14, R10, -R14 ;  /* 0x000000000a0e7229 */ /* 0x021fe4000000080e */
[----:B-1----:R-:W-:-:S06]  /*0710*/  DADD R12, R18, -R12 ;  /* 0x00000000120c7229 */ /* 0x002fcc000000080c */
[----:B------:R-:W-:Y:S02]  /*0720*/  DMUL R14, R14, R14 ;  /* 0x0000000e0e0e7228 */ /* 0x000fe40000000000 */
[----:B--2---:R-:W-:-:S06]  /*0730*/  DADD R20, R8, -R20 ;  /* 0x0000000008147229 */ /* 0x004fcc0000000814 */
[----:B------:R-:W-:-:S08]  /*0740*/  DFMA R14, R12, R12, R14 ;  /* 0x0000000c0c0e722b */ /* 0x000fd0000000000e */
[----:B------:R-:W-:-:S06]  /*0750*/  DFMA R24, R20, R20, R14 ;  /* 0x000000141418722b */ /* 0x000fcc000000000e */
[----:B------:R-:W0:Y:S04]  /*0760*/  MUFU.RSQ64H R27, R25 ;  /* 0x00000019001b7308 */ /* 0x000e280000001c00 */
[----:B------:R-:W-:-:S05]  /*0770*/  VIADD R26, R25, 0xfcb00000 ;  /* 0xfcb00000191a7836 */ /* 0x000fca0000000000 */
[----:B------:R-:W-:Y:S01]  /*0780*/  ISETP.GE.U32.AND P0, PT, R26, 0x7ca00000, PT ;  /* 0x7ca000001a00780c */ /* 0x000fe20003f06070 */
[----:B0-----:R-:W-:-:S08]  /*0790*/  DMUL R12, R26, R26 ;  /* 0x0000001a1a0c7228 */ /* 0x001fd00000000000 */
[----:B------:R-:W-:-:S08]  /*07a0*/  DFMA R12, R24, -R12, 1 ;  /* 0x3ff00000180c742b */ /* 0x000fd0000000080c */
[----:B------:R-:W-:Y:S02]  /*07b0*/  DFMA R22, R12, R22, 0.5 ;  /* 0x3fe000000c16742b */ /* 0x000fe40000000016 */
[----:B------:R-:W-:-:S08]  /*07c0*/  DMUL R12, R26, R12 ;  /* 0x0000000c1a0c7228 */ /* 0x000fd00000000000 */
[----:B------:R-:W-:-:S08]  /*07d0*/  DFMA R22, R22, R12, R26 ;  /* 0x0000000c1616722b */ /* 0x000fd0000000001a */
[----:B------:R-:W-:Y:S02]  /*07e0*/  DMUL R14, R24, R22 ;  /* 0x00000016180e7228 */ /* 0x000fe40000000000 */
[----:B------:R-:W-:Y:S02]  /*07f0*/  VIADD R13, R23, 0xfff00000 ;  /* 0xfff00000170d7836 */ /* 0x000fe40000000000 */
[----:B------:R-:W-:-:S04]  /*0800*/  IMAD.MOV.U32 R12, RZ, RZ, R22 ;  /* 0x000000ffff0c7224 */ /* 0x000fc800078e0016 */
[----:B------:R-:W-:-:S08]  /*0810*/  DFMA R20, R14, -R14, R24 ;  /* 0x8000000e0e14722b */ /* 0x000fd00000000018 */
[----:B------:R-:W-:Y:S01]  /*0820*/  DFMA R32, R20, R12, R14 ;  /* 0x0000000c1420722b */ /* 0x000fe2000000000e */
[----:B------:R-:W-:Y:S10]  /*0830*/  @!P0 BRA `(.L_x_8) ;  /* 0x00000000001c8947 */ /* 0x000ff40003800000 */
[----:B------:R-:W-:Y:S01]  /*0840*/  MOV R30, R24 ;  /* 0x00000018001e7202 */ /* 0x000fe20000000f00 */
[----:B------:R-:W-:Y:S01]  /*0850*/  IMAD.MOV.U32 R24, RZ, RZ, R20 ;  /* 0x000000ffff187224 */ /* 0x000fe200078e0014 */
[----:B------:R-:W-:Y:S01]  /*0860*/  MOV R12, 0x890 ;  /* 0x00000890000c7802 */ /* 0x000fe20000000f00 */
[----:B------:R-:W-:-:S07]  /*0870*/  IMAD.MOV.U32 R23, RZ, RZ, R21 ;  /* 0x000000ffff177224 */ /* 0x000fce00078e0015 */
[----:B------:R-:W-:Y:S05]  /*0880*/  CALL.REL.NOINC `($__internal_1_$__cuda_sm20_dsqrt_rn_f64_mediumpath_v1) ;  /* 0x0000004400ac7944 */ /* 0x000fea0003c00000 */
[----:B------:R-:W-:Y:S02]  /*0890*/  IMAD.MOV.U32 R32, RZ, RZ, R14 ;  /* 0x000000ffff207224 */ /* 0x000fe400078e000e */
[----:B------:R-:W-:-:S07]  /*08a0*/  IMAD.MOV.U32 R33, RZ, RZ, R15 ;  /* 0x000000ffff217224 */ /* 0x000fce00078e000f */
.L_x_8:
[----:B------:R-:W-:Y:S05]  /*08b0*/  BSYNC.RECONVERGENT B1 ;  /* 0x0000000000017941 */ /* 0x000fea0003800200 */
.L_x_7:
[----:B------:R-:W0:Y:S01]  /*08c0*/  LDCU UR8, c[0x0][0x3ac] ;  /* 0x00007580ff0877ac */ /* 0x000e220008000800 */
[----:B------:R-:W1:Y:S01]  /*08d0*/  LDC.64 R12, c[0x0][0x3a8] ;  /* 0x0000ea00ff0c7b82 */ /* 0x000e620000000a00 */
[----:B------:R-:W-:Y:S01]  /*08e0*/  IMAD.MOV.U32 R14, RZ, RZ, 0x1 ;  /* 0x00000001ff0e7424 */ /* 0x000fe200078e00ff */
[----:B------:R-:W-:Y:S01]  /*08f0*/  FSETP.GEU.AND P2, PT, |R33|, 6.5827683646048100446e-37, PT ;  /* 0x036000002100780b */ /* 0x000fe20003f4e200 */
[----:B------:R-:W-:Y:S01]  /*0900*/  BSSY.RECONVERGENT B1, `(.L_x_9) ;  /* 0x000000f000017945 */ /* 0x000fe20003800200 */
[----:B0-----:R-:W1:Y:S03]  /*0910*/  MUFU.RCP64H R15, UR8 ;  /* 0x00000008000f7d08 */ /* 0x001e660008001800 */
[----:B-1----:R-:W-:-:S08]  /*0920*/  DFMA R20, R14, -R12, 1 ;  /* 0x3ff000000e14742b */ /* 0x002fd0000000080c */
[----:B------:R-:W-:-:S08]  /*0930*/  DFMA R20, R20, R20, R20 ;  /* 0x000000141414722b */ /* 0x000fd00000000014 */
[----:B------:R-:W-:-:S08]  /*0940*/  DFMA R20, R14, R20, R14 ;  /* 0x000000140e14722b */ /* 0x000fd0000000000e */
[----:B------:R-:W-:-:S08]  /*0950*/  DFMA R14, R20, -R12, 1 ;  /* 0x3ff00000140e742b */ /* 0x000fd0000000080c */
[----:B------:R-:W-:-:S08]  /*0960*/  DFMA R14, R20, R14, R20 ;  /* 0x0000000e140e722b */ /* 0x000fd00000000014 */
[----:B------:R-:W-:-:S08]  /*0970*/  DMUL R34, R14, R32 ;  /* 0x000000200e227228 */ /* 0x000fd00000000000 */
[----:B------:R-:W-:-:S08]  /*0980*/  DFMA R12, R34, -R12, R32 ;  /* 0x8000000c220c722b */ /* 0x000fd00000000020 */
[----:B------:R-:W-:-:S10]  /*0990*/  DFMA R34, R14, R12, R34 ;  /* 0x0000000c0e22722b */ /* 0x000fd40000000022 */
[----:B------:R-:W-:-:S05]  /*09a0*/  FFMA R12, RZ, UR8, R35 ;  /* 0x00000008ff0c7c23 */ /* 0x000fca0008000023 */
[----:B------:R-:W-:-:S13]  /*09b0*/  FSETP.GT.AND P0, PT, |R12|, 1.469367938527859385e-39, PT ;  /* 0x001000000c00780b */ /* 0x000fda0003f04200 */
[----:B------:R-:W-:Y:S05]  /*09c0*/  @P0 BRA P2, `(.L_x_10) ;  /* 0x0000000000080947 */ /* 0x000fea0001000000 */
[----:B------:R-:W-:-:S07]  /*09d0*/  MOV R22, 0x9f0 ;  /* 0x000009f000167802 */ /* 0x000fce0000000f00 */
[----:B------:R-:W-:Y:S05]  /*09e0*/  CALL.REL.NOINC `($__internal_0_$__cuda_sm20_div_rn_f64_full) ;  /* 0x0000003c00ec7944 */ /* 0x000fea0003c00000 */
.L_x_10:
[----:B------:R-:W-:Y:S05]  /*09f0*/  BSYNC.RECONVERGENT B1 ;  /* 0x0000000000017941 */ /* 0x000fea0003800200 */
.L_x_9:
[----:B------:R-:W0:Y:S01]  /*0a00*/  F2I.F64.TRUNC R34, R34 ;  /* 0x0000002200227311 */ /* 0x000e22000030d100 */
[----:B------:R-:W-:Y:S01]  /*0a10*/  BSSY.RECONVERGENT B0, `(.L_x_6) ;  /* 0x0000007000007945 */ /* 0x000fe20003800200 */
[----:B0-----:R-:W-:-:S07]  /*0a20*/  LEA R21, R34, UR13, 0x3 ;  /* 0x0000000d22157c11 */ /* 0x001fce000f8e18ff */
.L_x_11:
[----:B------:R-:W0:Y:S02]  /*0a30*/  LDS.64 R12, [R21] ;  /* 0x00000000150c7984 */ /* 0x000e240000000a00 */
[----:B0-----:R-:W-:-:S05]  /*0a40*/  IADD3 R14, P0, PT, R12, 0x1, RZ ;  /* 0x000000010c0e7810 */ /* 0x001fca0007f1e0ff */
[----:B------:R-:W-:-:S07]  /*0a50*/  IMAD.X R15, RZ, RZ, R13, P0 ;  /* 0x000000ffff0f7224 */ /* 0x000fce00000e060d */
[----:B------:R-:W0:Y:S02]  /*0a60*/  ATOMS.CAST.SPIN.64 P0, [R21], R12, R14 ;  /* 0x0000000c1500758d */ /* 0x000e24000180040e */
[----:B0-----:R-:W-:Y:S05]  /*0a70*/  @!P0 BRA `(.L_x_11) ;  /* 0xfffffffc00ec8947 */ /* 0x001fea000383ffff */
[----:B------:R-:W-:Y:S05]  /*0a80*/  BSYNC.RECONVERGENT B0 ;  /* 0x0000000000007941 */ /* 0x000fea0003800200 */
.L_x_6:
[----:B------:R-:W0:Y:S02]  /*0a90*/  LDCU.64 UR22, c[0x0][0x3a0] ;  /* 0x00007400ff1677ac */ /* 0x000e240008000a00 */
[----:B0-----:R-:W-:-:S04]  /*0aa0*/  UISETP.GE.U32.AND UP0, UPT, UR7, UR22, UPT ;  /* 0x000000160700728c */ /* 0x001fc8000bf06070 */
[----:B------:R-:W-:-:S09]  /*0ab0*/  UISETP.GE.AND.EX UP0, UPT, UR19, UR23, UPT, UP0 ;  /* 0x000000171300728c */ /* 0x000fd2000bf06300 */
[----:B------:R-:W-:Y:S05]  /*0ac0*/  BRA.U UP0, `(.L_x_12) ;  /* 0x0000000100fc7547 */ /* 0x000fea000b800000 */
[----:B------:R-:W0:Y:S01]  /*0ad0*/  LDS.64 R14, [UR20+-0x10] ;  /* 0xfffff014ff0e7984 */ /* 0x000e220008000a00 */
[----:B------:R-:W-:Y:S01]  /*0ae0*/  MOV R22, 0x0 ;  /* 0x0000000000167802 */ /* 0x000fe20000000f00 */
[----:B------:R-:W-:Y:S01]  /*0af0*/  IMAD.MOV.U32 R23, RZ, RZ, 0x3fd80000 ;  /* 0x3fd80000ff177424 */ /* 0x000fe200078e00ff */
[----:B------:R-:W-:Y:S01]  /*0b00*/  BSSY.RECONVERGENT B1, `(.L_x_13) ;  /* 0x000001e000017945 */ /* 0x000fe20003800200 */
        /* <DEDUP_REMOVED lines=22> */
[----:B------:R-:W-:Y:S01]  /*0c70*/  IMAD.MOV.U32 R30, RZ, RZ, R24 ;  /* 0x000000ffff1e7224 */ /* 0x000fe200078e0018 */
[----:B------:R-:W-:Y:S01]  /*0c80*/  MOV R12, 0xcc0 ;  /* 0x00000cc0000c7802 */ /* 0x000fe20000000f00 */
[----:B------:R-:W-:Y:S02]  /*0c90*/  IMAD.MOV.U32 R24, RZ, RZ, R20 ;  /* 0x000000ffff187224 */ /* 0x000fe400078e0014 */
[----:B------:R-:W-:-:S07]  /*0ca0*/  IMAD.MOV.U32 R23, RZ, RZ, R21 ;  /* 0x000000ffff177224 */ /* 0x000fce00078e0015 */
[----:B------:R-:W-:Y:S05]  /*0cb0*/  CALL.REL.NOINC `($__internal_1_$__cuda_sm20_dsqrt_rn_f64_mediumpath_v1) ;  /* 0x0000004000a07944 */ /* 0x000fea0003c00000 */
[----:B------:R-:W-:Y:S01]  /*0cc0*/  IMAD.MOV.U32 R32, RZ, RZ, R14 ;  /* 0x000000ffff207224 */ /* 0x000fe200078e000e */
[----:B------:R-:W-:-:S07]  /*0cd0*/  MOV R33, R15 ;  /* 0x0000000f00217202 */ /* 0x000fce0000000f00 */
.L_x_14:
[----:B------:R-:W-:Y:S05]  /*0ce0*/  BSYNC.RECONVERGENT B1 ;  /* 0x0000000000017941 */ /* 0x000fea0003800200 */
.L_x_13:
        /* <DEDUP_REMOVED lines=19> */
.L_x_16:
[----:B------:R-:W-:Y:S05]  /*0e20*/  BSYNC.RECONVERGENT B1 ;  /* 0x0000000000017941 */ /* 0x000fea0003800200 */
.L_x_15:
[----:B------:R-:W0:Y:S01]  /*0e30*/  F2I.F64.TRUNC R34, R34 ;  /* 0x0000002200227311 */ /* 0x000e22000030d100 */
[----:B------:R-:W-:Y:S01]  /*0e40*/  BSSY.RECONVERGENT B0, `(.L_x_12) ;  /* 0x0000007000007945 */ /* 0x000fe20003800200 */
[----:B0-----:R-:W-:-:S07]  /*0e50*/  LEA R21, R34, UR13, 0x3 ;  /* 0x0000000d22157c11 */ /* 0x001fce000f8e18ff */
.L_x_17:
[----:B------:R-:W0:Y:S02]  /*0e60*/  LDS.64 R12, [R21] ;  /* 0x00000000150c7984 */ /* 0x000e240000000a00 */
[----:B0-----:R-:W-:-:S05]  /*0e70*/  IADD3 R14, P0, PT, R12, 0x1, RZ ;  /* 0x000000010c0e7810 */ /* 0x001fca0007f1e0ff */
[----:B------:R-:W-:-:S07]  /*0e80*/  IMAD.X R15, RZ, RZ, R13, P0 ;  /* 0x000000ffff0f7224 */ /* 0x000fce00000e060d */
[----:B------:R-:W0:Y:S02]  /*0e90*/  ATOMS.CAST.SPIN.64 P0, [R21], R12, R14 ;  /* 0x0000000c1500758d */ /* 0x000e24000180040e */
[----:B0-----:R-:W-:Y:S05]  /*0ea0*/  @!P0 BRA `(.L_x_17) ;  /* 0xfffffffc00ec8947 */ /* 0x001fea000383ffff */
[----:B------:R-:W-:Y:S05]  /*0eb0*/  BSYNC.RECONVERGENT B0 ;  /* 0x0000000000007941 */ /* 0x000fea0003800200 */
.L_x_12:
[----:B------:R-:W0:Y:S02]  /*0ec0*/  LDCU.64 UR22, c[0x0][0x3a0] ;  /* 0x00007400ff1677ac */ /* 0x000e240008000a00 */
[----:B0-----:R-:W-:-:S04]  /*0ed0*/  UISETP.GE.U32.AND UP0, UPT, UR16, UR22, UPT ;  /* 0x000000161000728c */ /* 0x001fc8000bf06070 */
[----:B------:R-:W-:-:S09]  /*0ee0*/  UISETP.GE.AND.EX UP0, UPT, UR18, UR23, UPT, UP0 ;  /* 0x000000171200728c */ /* 0x000fd2000bf06300 */
[----:B------:R-:W-:Y:S05]  /*0ef0*/  BRA.U UP0, `(.L_x_18) ;  /* 0x0000000100fc7547 */ /* 0x000fea000b800000 */
        /* <DEDUP_REMOVED lines=33> */
.L_x_20:
[----:B------:R-:W-:Y:S05]  /*1110*/  BSYNC.RECONVERGENT B1 ;  /* 0x0000000000017941 */ /* 0x000fea0003800200 */
.L_x_19:
        /* <DEDUP_REMOVED lines=19> */
.L_x_22:
[----:B------:R-:W-:Y:S05]  /*1250*/  BSYNC.RECONVERGENT B1 ;  /* 0x0000000000017941 */ /* 0x000fea0003800200 */
.L_x_21:
[----:B------:R-:W0:Y:S01]  /*1260*/  F2I.F64.TRUNC R34, R34 ;  /* 0x0000002200227311 */ /* 0x000e22000030d100 */
[----:B------:R-:W-:Y:S01]  /*1270*/  BSSY.RECONVERGENT B0, `(.L_x_18) ;  /* 0x0000007000007945 */ /* 0x000fe20003800200 */
[----:B0-----:R-:W-:-:S07]  /*1280*/  LEA R21, R34, UR13, 0x3 ;  /* 0x0000000d22157c11 */ /* 0x001fce000f8e18ff */
.L_x_23:
[----:B------:R-:W0:Y:S02]  /*1290*/  LDS.64 R12, [R21] ;  /* 0x00000000150c7984 */ /* 0x000e240000000a00 */
[----:B0-----:R-:W-:-:S05]  /*12a0*/  IADD3 R14, P0, PT, R12, 0x1, RZ ;  /* 0x000000010c0e7810 */ /* 0x001fca0007f1e0ff */
[----:B------:R-:W-:-:S07]  /*12b0*/  IMAD.X R15, RZ, RZ, R13, P0 ;  /* 0x000000ffff0f7224 */ /* 0x000fce00000e060d */
[----:B------:R-:W0:Y:S02]  /*12c0*/  ATOMS.CAST.SPIN.64 P0, [R21], R12, R14 ;  /* 0x0000000c1500758d */ /* 0x000e24000180040e */
[----:B0-----:R-:W-:Y:S05]  /*12d0*/  @!P0 BRA `(.L_x_23) ;  /* 0xfffffffc00ec8947 */ /* 0x001fea000383ffff */
[----:B------:R-:W-:Y:S05]  /*12e0*/  BSYNC.RECONVERGENT B0 ;  /* 0x0000000000007941 */ /* 0x000fea0003800200 */
.L_x_18:
[----:B------:R-:W0:Y:S02]  /*12f0*/  LDCU.64 UR18, c[0x0][0x3a0] ;  /* 0x00007400ff1277ac */ /* 0x000e240008000a00 */
[----:B0-----:R-:W-:-:S04]  /*1300*/  UISETP.GE.U32.AND UP0, UPT, UR15, UR18, UPT ;  /* 0x000000120f00728c */ /* 0x001fc8000bf06070 */
[----:B------:R-:W-:-:S09]  /*1310*/  UISETP.GE.AND.EX UP0, UPT, UR17, UR19, UPT, UP0 ;  /* 0x000000131100728c */ /* 0x000fd2000bf06300 */
[----:B------:R-:W-:Y:S05]  /*1320*/  BRA.U UP0, `(.L_x_24) ;  /* 0x0000000100fc7547 */ /* 0x000fea000b800000 */
[----:B------:R-:W0:Y:S01]  /*1330*/  LDS.64 R14, [UR20] ;  /* 0x00000014ff0e7984 */ /* 0x000e220008000a00 */
[----:B------:R-:W-:Y:S01]  /*1340*/  MOV R22, 0x0 ;  /* 0x0000000000167802 */ /* 0x000fe20000000f00 */
[----:B------:R-:W-:Y:S01]  /*1350*/  IMAD.MOV.U32 R23, RZ, RZ, 0x3fd80000 ;  /* 0x3fd80000ff177424 */ /* 0x000fe200078e00ff */
[----:B------:R-:W-:Y:S01]  /*1360*/  BSSY.RECONVERGENT B1, `(.L_x_25) ;  /* 0x000001e000017945 */ /* 0x000fe20003800200 */
[----:B------:R-:W1:Y:S04]  /*1370*/  LDS.64 R12, [UR6] ;  /* 0x00000006ff0c7984 */ /* 0x000e680008000a00 */
[----:B------:R-:W2:Y:S01]  /*1380*/  LDS.64 R20, [UR21] ;  /* 0x00000015ff147984 */ /* 0x000ea20008000a00 */
        /* <DEDUP_REMOVED lines=27> */
.L_x_26:
[----:B------:R-:W-:Y:S05]  /*1540*/  BSYNC.RECONVERGENT B1 ;  /* 0x0000000000017941 */ /* 0x000fea0003800200 */
.L_x_25:
        /* <DEDUP_REMOVED lines=19> */
.L_x_28:
[----:B------:R-:W-:Y:S05]  /*1680*/  BSYNC.RECONVERGENT B1 ;  /* 0x0000000000017941 */ /* 0x000fea0003800200 */
.L_x_27:
[----:B------:R-:W0:Y:S01]  /*1690*/  F2I.F64.TRUNC R34, R34 ;  /* 0x0000002200227311 */ /* 0x000e22000030d100 */
[----:B------:R-:W-:Y:S01]  /*16a0*/  BSSY.RECONVERGENT B0, `(.L_x_24) ;  /* 0x0000007000007945 */ /* 0x000fe20003800200 */
[----:B0-----:R-:W-:-:S07]  /*16b0*/  LEA R21, R34, UR13, 0x3 ;  /* 0x0000000d22157c11 */ /* 0x001fce000f8e18ff */
.L_x_29:
[----:B------:R-:W0:Y:S02]  /*16c0*/  LDS.64 R12, [R21] ;  /* 0x00000000150c7984 */ /* 0x000e240000000a00 */
[----:B0-----:R-:W-:-:S05]  /*16d0*/  IADD3 R14, P0, PT, R12, 0x1, RZ ;  /* 0x000000010c0e7810 */ /* 0x001fca0007f1e0ff */
[----:B------:R-:W-:-:S07]  /*16e0*/  IMAD.X R15, RZ, RZ, R13, P0 ;  /* 0x000000ffff0f7224 */ /* 0x000fce00000e060d */
[----:B------:R-:W0:Y:S02]  /*16f0*/  ATOMS.CAST.SPIN.64 P0, [R21], R12, R14 ;  /* 0x0000000c1500758d */ /* 0x000e24000180040e */
[----:B0-----:R-:W-:Y:S05]  /*1700*/  @!P0 BRA `(.L_x_29) ;  /* 0xfffffffc00ec8947 */ /* 0x001fea000383ffff */
[----:B------:R-:W-:Y:S05]  /*1710*/  BSYNC.RECONVERGENT B0 ;  /* 0x0000000000007941 */ /* 0x000fea0003800200 */
.L_x_24:
[----:B------:R-:W-:Y:S01]  /*1720*/  UIADD3 UR5, UPT, UPT, UR5, 0x4, URZ ;  /* 0x0000000405057890 */ /* 0x000fe2000fffe0ff */
[----:B------:R-:W-:Y:S01]  /*1730*/  VIADD R16, R16, 0x4 ;  /* 0x0000000410107836 */ /* 0x000fe20000000000 */
[----:B------:R-:W-:Y:S02]  /*1740*/  UIADD3 UR15, UPT, UPT, UR15, 0x4, URZ ;  /* 0x000000040f0f7890 */ /* 0x000fe4000fffe0ff */
[----:B------:R-:W-:Y:S02]  /*1750*/  UISETP.NE.AND UP0, UPT, UR5, URZ, UPT ;  /* 0x000000ff0500728c */ /* 0x000fe4000bf05270 */
[----:B------:R-:W-:Y:S02]  /*1760*/  UIADD3 UR16, UPT, UPT, UR16, 0x4, URZ ;  /* 0x0000000410107890 */ /* 0x000fe4000fffe0ff */
[----:B------:R-:W-:Y:S02]  /*1770*/  UIADD3 UR7, UPT, UPT, UR7, 0x4, URZ ;  /* 0x0000000407077890 */ /* 0x000fe4000fffe0ff */
[----:B------:R-:W-:-:S03]  /*1780*/  UIADD3 UR6, UPT, UPT, UR6, 0x20, URZ ;  /* 0x0000002006067890 */ /* 0x000fc6000fffe0ff */
[----:B------:R-:W-:Y:S09]  /*1790*/  BRA.U UP0, `(.L_x_30) ;  /* 0xffffffed00987547 */ /* 0x000ff2000b83ffff */
[----:B------:R-:W-:-:S06]  /*17a0*/  ULOP3.LUT UR5, UR9, 0x7fc, URZ, 0xc0, !UPT ;  /* 0x000007fc09057892 */ /* 0x000fcc000f8ec0ff */
[----:B------:R-:W-:-:S07]  /*17b0*/  IMAD.U32 R16, RZ, RZ, UR5 ;  /* 0x00000005ff107e24 */ /* 0x000fce000f8e00ff */
.L_x_5:
[----:B------:R-:W-:-:S09]  /*17c0*/  ULOP3.LUT UP0, UR5, UR9, 0x3, URZ, 0xc0, !UPT ;  /* 0x0000000309057892 */ /* 0x000fd2000f80c0ff */
[----:B------:R-:W-:Y:S05]  /*17d0*/  BRA.U !UP0, `(.L_x_31) ;  /* 0x0000000d089c7547 */ /* 0x000fea000b800000 */
[----:B------:R-:W-:-:S09]  /*17e0*/  UISETP.NE.AND UP0, UPT, UR5, 0x1, UPT ;  /* 0x000000010500788c */ /* 0x000fd2000bf05270 */
[----:B------:R-:W-:Y:S05]  /*17f0*/  BRA.U !UP0, `(.L_x_32) ;  /* 0x0000000908547547 */ /* 0x000fea000b800000 */
[----:B------:R-:W0:Y:S01]  /*1800*/  S2UR UR6, SR_CgaCtaId ;  /* 0x00000000000679c3 */ /* 0x000e220000008800 */
[----:B------:R-:W1:Y:S01]  /*1810*/  LDCU.64 UR16, c[0x0][0x3a0] ;  /* 0x00007400ff1077ac */ /* 0x000e620008000a00 */
[----:B------:R-:W-:Y:S01]  /*1820*/  IMAD.IADD R29, R17, 0x1, R16 ;  /* 0x00000001111d7824 */ /* 0x000fe200078e0210 */
[----:B------:R-:W-:Y:S01]  /*1830*/  BSSY.RECONVERGENT B1, `(.L_x_33) ;  /* 0x000004b000017945 */ /* 0x000fe20003800200 */
[----:B------:R-:W-:Y:S01]  /*1840*/  IMAD.U32 R21, RZ, RZ, UR9 ;  /* 0x00000009ff157e24 */ /* 0x000fe2000f8e00ff */
[----:B------:R-:W-:Y:S01]  /*1850*/  UMOV UR5, 0x400 ;  /* 0x0000040000057882 */ /* 0x000fe20000000000 */
[----:B------:R-:W-:Y:S01]  /*1860*/  IMAD.U32 R20, RZ, RZ, UR9 ;  /* 0x00000009ff147e24 */ /* 0x000fe2000f8e00ff */
[----:B------:R-:W-:Y:S02]  /*1870*/  SHF.R.S32.HI R12, RZ, 0x1f, R29 ;  /* 0x0000001fff0c7819 */ /* 0x000fe4000001141d */
[----:B-1----:R-:W-:-:S04]  /*1880*/  ISETP.GE.U32.AND P0, PT, R29, UR16, PT ;  /* 0x000000101d007c0c */ /* 0x002fc8000bf06070 */
[----:B------:R-:W-:Y:S01]  /*1890*/  ISETP.GE.AND.EX P0, PT, R12, UR17, PT, P0 ;  /* 0x000000110c007c0c */ /* 0x000fe2000bf06300 */
[----:B0-----:R-:W-:-:S06]  /*18a0*/  ULEA UR5, UR6, UR5, 0x18 ;  /* 0x0000000506057291 */ /* 0x001fcc000f8ec0ff */
[----:B------:R-:W-:-:S04]  /*18b0*/  LEA R28, R16, UR5, 0x3 ;  /* 0x00000005101c7c11 */ /* 0x000fc8000f8e18ff */
[----:B------:R-:W-:-:S05]  /*18c0*/  LEA R21, R21, R28, 0x3 ;  /* 0x0000001c15157211 */ /* 0x000fca00078e18ff */
[----:B------:R-:W-:Y:S01]  /*18d0*/  IMAD R20, R20, 0x8, R21 ;  /* 0x0000000814147824 */ /* 0x000fe200078e0215 */
[----:B------:R-:W-:Y:S06]  /*18e0*/  @P0 BRA `(.L_x_34) ;  /* 0x0000000000fc0947 */ /* 0x000fec0003800000 */
[----:B------:R-:W0:Y:S01]  /*18f0*/  LDS.64 R12, [R21] ;  /* 0x00000000150c7984 */ /* 0x000e220000000a00 */
[----:B------:R-:W-:Y:S03]  /*1900*/  BSSY.RECONVERGENT B2, `(.L_x_35) ;  /* 0x0000020000027945 */ /* 0x000fe60003800200 */
[----:B------:R-:W1:Y:S04]  /*1910*/  LDS.64 R14, [R28] ;  /* 0x000000001c0e7984 */ /* 0x000e680000000a00 */
[----:B------:R-:W2:Y:S01]  /*1920*/  LDS.64 R24, [R20] ;  /* 0x0000000014187984 */ /* 0x000ea20000000a00 */
[----:B0----5:R-:W-:Y:S02]  /*1930*/  DADD R12, R10, -R12 ;  /* 0x000000000a0c7229 */ /* 0x021fe4000000080c */
[----:B-1----:R-:W-:-:S06]  /*1940*/  DADD R14, R18, -R14 ;  /* 0x00000000120e7229 */ /* 0x002fcc000000080e */
[----:B------:R-:W-:Y:S02]  /*1950*/  DMUL R12, R12, R12 ;  /* 0x0000000c0c0c7228 */ /* 0x000fe40000000000 */
[----:B--2---:R-:W-:-:S06]  /*1960*/  DADD R24, R8, -R24 ;  /* 0x0000000008187229 */ /* 0x004fcc0000000818 */
[----:B------:R-:W-:-:S08]  /*1970*/  DFMA R12, R14, R14, R12 ;  /* 0x0000000e0e0c722b */ /* 0x000fd0000000000c */
[----:B------:R-:W-:Y:S01]  /*1980*/  DFMA R24, R24, R24, R12 ;  /* 0x000000181818722b */ /* 0x000fe2000000000c */
[----:B------:R-:W-:Y:S02]  /*1990*/  IMAD.MOV.U32 R12, RZ, RZ, 0x0 ;  /* 0x00000000ff0c7424 */ /* 0x000fe400078e00ff */
[----:B------:R-:W-:-:S03]  /*19a0*/  IMAD.MOV.U32 R13, RZ, RZ, 0x3fd80000 ;  /* 0x3fd80000ff0d7424 */ /* 0x000fc600078e00ff */
        /* <DEDUP_REMOVED lines=15> */
[----:B------:R-:W-:Y:S01]  /*1aa0*/  MOV R24, R32 ;  /* 0x0000002000187202 */ /* 0x000fe20000000f00 */
[----:B------:R-:W-:Y:S01]  /*1ab0*/  IMAD.MOV.U32 R23, RZ, RZ, R33 ;  /* 0x000000ffff177224 */ /* 0x000fe200078e0021 */
[----:B------:R-:W-:-:S07]  /*1ac0*/  MOV R12, 0x1ae0 ;  /* 0x00001ae0000c7802 */ /* 0x000fce0000000f00 */
[----:B------:R-:W-:Y:S05]  /*1ad0*/  CALL.REL.NOINC `($__internal_1_$__cuda_sm20_dsqrt_rn_f64_mediumpath_v1) ;  /* 0x0000003400187944 */ /* 0x000fea0003c00000 */
[----:B------:R-:W-:Y:S02]  /*1ae0*/  IMAD.MOV.U32 R30, RZ, RZ, R14 ;  /* 0x000000ffff1e7224 */ /* 0x000fe400078e000e */
[----:B------:R-:W-:-:S07]  /*1af0*/  IMAD.MOV.U32 R31, RZ, RZ, R15 ;  /* 0x000000ffff1f7224 */ /* 0x000fce00078e000f */
.L_x_36:
[----:B------:R-:W-:Y:S05]  /*1b00*/  BSYNC.RECONVERGENT B2 ;  /* 0x0000000000027941 */ /* 0x000fea0003800200 */
.L_x_35:
        /* <DEDUP_REMOVED lines=17> */
[----:B------:R-:W-:Y:S01]  /*1c20*/  IMAD.MOV.U32 R32, RZ, RZ, R30 ;  /* 0x000000ffff207224 */ /* 0x000fe200078e001e */
[----:B------:R-:W-:Y:S01]  /*1c30*/  MOV R22, 0x1c60 ;  /* 0x00001c6000167802 */ /* 0x000fe20000000f00 */
[----:B------:R-:W-:-:S07]  /*1c40*/  IMAD.MOV.U32 R33, RZ, RZ, R31 ;  /* 0x000000ffff217224 */ /* 0x000fce00078e001f */
[----:B------:R-:W-:Y:S05]  /*1c50*/  CALL.REL.NOINC `($__internal_0_$__cuda_sm20_div_rn_f64_full) ;  /* 0x0000002c00507944 */ /* 0x000fea0003c00000 */
.L_x_38:
[----:B------:R-:W-:Y:S05]  /*1c60*/  BSYNC.RECONVERGENT B2 ;  /* 0x0000000000027941 */ /* 0x000fea0003800200 */
.L_x_37:
[----:B------:R-:W0:Y:S02]  /*1c70*/  F2I.F64.TRUNC R34, R34 ;  /* 0x0000002200227311 */ /* 0x000e24000030d100 */
[----:B0-----:R-:W-:-:S07]  /*1c80*/  LEA R23, R34, UR13, 0x3 ;  /* 0x0000000d22177c11 */ /* 0x001fce000f8e18ff */
.L_x_39:
[----:B------:R-:W0:Y:S02]  /*1c90*/  LDS.64 R12, [R23] ;  /* 0x00000000170c7984 */ /* 0x000e240000000a00 */
[----:B0-----:R-:W-:-:S05]  /*1ca0*/  IADD3 R14, P0, PT, R12, 0x1, RZ ;  /* 0x000000010c0e7810 */ /* 0x001fca0007f1e0ff */
[----:B------:R-:W-:-:S07]  /*1cb0*/  IMAD.X R15, RZ, RZ, R13, P0 ;  /* 0x000000ffff0f7224 */ /* 0x000fce00000e060d */
[----:B------:R-:W0:Y:S02]  /*1cc0*/  ATOMS.CAST.SPIN.64 P0, [R23], R12, R14 ;  /* 0x0000000c1700758d */ /* 0x000e24000180040e */
[----:B0-----:R-:W-:Y:S05]  /*1cd0*/  @!P0 BRA `(.L_x_39) ;  /* 0xfffffffc00ec8947 */ /* 0x001fea000383ffff */
.L_x_34:
[----:B------:R-:W-:Y:S05]  /*1ce0*/  BSYNC.RECONVERGENT B1 ;  /* 0x0000000000017941 */ /* 0x000fea0003800200 */
.L_x_33:
[----:B------:R-:W0:Y:S01]  /*1cf0*/  LDCU.64 UR6, c[0x0][0x3a0] ;  /* 0x00007400ff0677ac */ /* 0x000e220008000a00 */
[----:B------:R-:W-:Y:S01]  /*1d00*/  IADD3 R29, PT, PT, R29, 0x1, RZ ;  /* 0x000000011d1d7810 */ /* 0x000fe20007ffe0ff */
[----:B------:R-:W-:Y:S03]  /*1d10*/  BSSY.RECONVERGENT B1, `(.L_x_40) ;  /* 0x0000042000017945 */ /* 0x000fe60003800200 */
[----:B0-----:R-:W-:Y:S02]  /*1d20*/  ISETP.GE.U32.AND P0, PT, R29, UR6, PT ;  /* 0x000000061d007c0c */ /* 0x001fe4000bf06070 */
[----:B------:R-:W-:-:S04]  /*1d30*/  SHF.R.S32.HI R29, RZ, 0x1f, R29 ;  /* 0x0000001fff1d7819 */ /* 0x000fc8000001141d */
[----:B------:R-:W-:-:S13]  /*1d40*/  ISETP.GE.AND.EX P0, PT, R29, UR7, PT, P0 ;  /* 0x000000071d007c0c */ /* 0x000fda000bf06300 */
[----:B------:R-:W-:Y:S05]  /*1d50*/  @P0 BRA `(.L_x_41) ;  /* 0x0000000000f40947 */ /* 0x000fea0003800000 */
[----:B------:R-:W0:Y:S01]  /*1d60*/  LDS.64 R12, [R21+0x8] ;  /* 0x00000800150c7984 */ /* 0x000e220000000a00 */
[----:B------:R-:W-:Y:S03]  /*1d70*/  BSSY.RECONVERGENT B2, `(.L_x_42) ;  /* 0x0000020000027945 */ /* 0x000fe60003800200 */
[----:B------:R-:W1:Y:S04]  /*1d80*/  LDS.64 R28, [R28+0x8] ;  /* 0x000008001c1c7984 */ /* 0x000e680000000a00 */
[----:B------:R-:W2:Y:S01]  /*1d90*/  LDS.64 R14, [R20+0x8] ;  /* 0x00000800140e7984 */ /* 0x000ea20000000a00 */
        /* <DEDUP_REMOVED lines=29> */
.L_x_43:
[----:B------:R-:W-:Y:S05]  /*1f70*/  BSYNC.RECONVERGENT B2 ;  /* 0x0000000000027941 */ /* 0x000fea0003800200 */
.L_x_42:
        /* <DEDUP_REMOVED lines=19> */
.L_x_45:
[----:B------:R-:W-:Y:S05]  /*20b0*/  BSYNC.RECONVERGENT B2 ;  /* 0x0000000000027941 */ /* 0x000fea0003800200 */
.L_x_44:
[----:B------:R-:W0:Y:S02]  /*20c0*/  F2I.F64.TRUNC R34, R34 ;  /* 0x0000002200227311 */ /* 0x000e24000030d100 */
[----:B0-----:R-:W-:-:S07]  /*20d0*/  LEA R21, R34, UR13, 0x3 ;  /* 0x0000000d22157c11 */ /* 0x001fce000f8e18ff */
.L_x_46:
[----:B------:R-:W0:Y:S02]  /*20e0*/  LDS.64 R12, [R21] ;  /* 0x00000000150c7984 */ /* 0x000e240000000a00 */
[----:B0-----:R-:W-:-:S05]  /*20f0*/  IADD3 R14, P0, PT, R12, 0x1, RZ ;  /* 0x000000010c0e7810 */ /* 0x001fca0007f1e0ff */
[----:B------:R-:W-:-:S07]  /*2100*/  IMAD.X R15, RZ, RZ, R13, P0 ;  /* 0x000000ffff0f7224 */ /* 0x000fce00000e060d */
[----:B------:R-:W0:Y:S02]  /*2110*/  ATOMS.CAST.SPIN.64 P0, [R21], R12, R14 ;  /* 0x0000000c1500758d */ /* 0x000e24000180040e */
[----:B0-----:R-:W-:Y:S05]  /*2120*/  @!P0 BRA `(.L_x_46) ;  /* 0xfffffffc00ec8947 */ /* 0x001fea000383ffff */
.L_x_41:
[----:B------:R-:W-:Y:S05]  /*2130*/  BSYNC.RECONVERGENT B1 ;  /* 0x0000000000017941 */ /* 0x000fea0003800200 */
.L_x_40:
[----:B------:R-:W-:-:S07]  /*2140*/  VIADD R16, R16, 0x2 ;  /* 0x0000000210107836 */ /* 0x000fce0000000000 */
.L_x_32:
[----:B------:R-:W0:Y:S01]  /*2150*/  LDCU.64 UR6, c[0x0][0x3a0] ;  /* 0x00007400ff0677ac */ /* 0x000e220008000a00 */
[----:B------:R-:W-:Y:S01]  /*2160*/  IMAD.IADD R17, R17, 0x1, R16 ;  /* 0x0000000111117824 */ /* 0x000fe200078e0210 */
[----:B------:R-:W-:Y:S01]  /*2170*/  BSSY.RECONVERGENT B1, `(.L_x_31) ;  /* 0x000004d000017945 */ /* 0x000fe20003800200 */
[----:B------:R-:W-:-:S06]  /*2180*/  ULOP3.LUT UR5, UR9, 0x1, URZ, 0xc0, !UPT ;  /* 0x0000000109057892 */ /* 0x000fcc000f8ec0ff */
[----:B------:R-:W-:Y:S01]  /*2190*/  IMAD.U32 R12, RZ, RZ, UR5 ;  /* 0x00000005ff0c7e24 */ /* 0x000fe2000f8e00ff */
[----:B0-----:R-:W-:Y:S02]  /*21a0*/  ISETP.GE.U32.AND P0, PT, R17, UR6, PT ;  /* 0x0000000611007c0c */ /* 0x001fe4000bf06070 */
[----:B------:R-:W-:-:S04]  /*21b0*/  SHF.R.S32.HI R17, RZ, 0x1f, R17 ;  /* 0x0000001fff117819 */ /* 0x000fc80000011411 */
[----:B------:R-:W-:-:S04]  /*21c0*/  ISETP.GE.AND.EX P0, PT, R17, UR7, PT, P0 ;  /* 0x0000000711007c0c */ /* 0x000fc8000bf06300 */
[----:B------:R-:W-:-:S13]  /*21d0*/  ISETP.NE.U32.OR P0, PT, R12, 0x1, P0 ;  /* 0x000000010c00780c */ /* 0x000fda0000705470 */
[----:B------:R-:W-:Y:S05]  /*21e0*/  @P0 BRA `(.L_x_47) ;  /* 0x0000000400140947 */ /* 0x000fea0003800000 */
[----:B------:R-:W0:Y:S01]  /*21f0*/  S2UR UR6, SR_CgaCtaId ;  /* 0x00000000000679c3 */ /* 0x000e220000008800 */
[----:B------:R-:W-:Y:S01]  /*2200*/  UMOV UR5, 0x400 ;  /* 0x0000040000057882 */ /* 0x000fe20000000000 */
[----:B------:R-:W-:Y:S01]  /*2210*/  MOV R21, UR9 ;  /* 0x0000000900157c02 */ /* 0x000fe20008000f00 */
[----:B------:R-:W-:Y:S01]  /*2220*/  IMAD.U32 R22, RZ, RZ, UR9 ;  /* 0x00000009ff167e24 */ /* 0x000fe2000f8e00ff */
[----:B------:R-:W-:Y:S01]  /*2230*/  BSSY.RECONVERGENT B2, `(.L_x_48) ;  /* 0x0000025000027945 */ /* 0x000fe20003800200 */
[----:B0-----:R-:W-:-:S06]  /*2240*/  ULEA UR5, UR6, UR5, 0x18 ;  /* 0x0000000506057291 */ /* 0x001fcc000f8ec0ff */
[----:B------:R-:W-:-:S05]  /*2250*/  LEA R20, R16, UR5, 0x3 ;  /* 0x0000000510147c11 */ /* 0x000fca000f8e18ff */
[----:B------:R-:W-:Y:S01]  /*2260*/  IMAD R21, R21, 0x8, R20 ;  /* 0x0000000815157824 */ /* 0x000fe200078e0214 */
[----:B------:R-:W0:Y:S03]  /*2270*/  LDS.64 R12, [R20] ;  /* 0x00000000140c7984 */ /* 0x000e260000000a00 */
[----:B------:R-:W-:Y:S01]  /*2280*/  IMAD R22, R22, 0x8, R21 ;  /* 0x0000000816167824 */ /* 0x000fe200078e0215 */
[----:B------:R-:W1:Y:S04]  /*2290*/  LDS.64 R14, [R21] ;  /* 0x00000000150e7984 */ /* 0x000e680000000a00 */
[----:B------:R-:W2:Y:S01]  /*22a0*/  LDS.64 R16, [R22] ;  /* 0x0000000016107984 */ /* 0x000ea20000000a00 */
[----:B0----5:R-:W-:-:S02]  /*22b0*/  DADD R12, R18, -R12 ;  /* 0x00000000120c7229 */ /* 0x021fc4000000080c */
[----:B-1----:R-:W-:Y:S02]  /*22c0*/  DADD R14, R10, -R14 ;  /* 0x000000000a0e7229 */ /* 0x002fe4000000080e */
[----:B--2---:R-:W-:-:S06]  /*22d0*/  DADD R16, R8, -R16 ;  /* 0x0000000008107229 */ /* 0x004fcc0000000810 */
[----:B------:R-:W-:-:S08]  /*22e0*/  DMUL R14, R14, R14 ;  /* 0x0000000e0e0e7228 */ /* 0x000fd00000000000 */
        /* <DEDUP_REMOVED lines=13> */
[----:B------:R-:W-:Y:S01]  /*23c0*/  VIADD R13, R23, 0xfff00000 ;  /* 0xfff00000170d7836 */ /* 0x000fe20000000000 */
[----:B------:R-:W-:-:S05]  /*23d0*/  MOV R12, R22 ;  /* 0x00000016000c7202 */ /* 0x000fca0000000f00 */
        /* <DEDUP_REMOVED lines=8> */
[----:B------:R-:W-:Y:S02]  /*2460*/  IMAD.MOV.U32 R32, RZ, RZ, R14 ;  /* 0x000000ffff207224 */ /* 0x000fe400078e000e */
[----:B------:R-:W-:-:S07]  /*2470*/  IMAD.MOV.U32 R33, RZ, RZ, R15 ;  /* 0x000000ffff217224 */ /* 0x000fce00078e000f */
.L_x_49:
[----:B------:R-:W-:Y:S05]  /*2480*/  BSYNC.RECONVERGENT B2 ;  /* 0x0000000000027941 */ /* 0x000fea0003800200 */
.L_x_48:
        /* <DEDUP_REMOVED lines=19> */
.L_x_51:
[----:B------:R-:W-:Y:S05]  /*25c0*/  BSYNC.RECONVERGENT B2 ;  /* 0x0000000000027941 */ /* 0x000fea0003800200 */
.L_x_50:
[----:B------:R-:W0:Y:S02]  /*25d0*/  F2I.F64.TRUNC R34, R34 ;  /* 0x0000002200227311 */ /* 0x000e24000030d100 */
[----:B0-----:R-:W-:-:S07]  /*25e0*/  LEA R17, R34, UR13, 0x3 ;  /* 0x0000000d22117c11 */ /* 0x001fce000f8e18ff */
.L_x_52:
[----:B------:R-:W0:Y:S02]  /*25f0*/  LDS.64 R12, [R17] ;  /* 0x00000000110c7984 */ /* 0x000e240000000a00 */
[----:B0-----:R-:W-:-:S05]  /*2600*/  IADD3 R14, P0, PT, R12, 0x1, RZ ;  /* 0x000000010c0e7810 */ /* 0x001fca0007f1e0ff */
[----:B------:R-:W-:-:S07]  /*2610*/  IMAD.X R15, RZ, RZ, R13, P0 ;  /* 0x000000ffff0f7224 */ /* 0x000fce00000e060d */
[----:B------:R-:W0:Y:S02]  /*2620*/  ATOMS.CAST.SPIN.64 P0, [R17], R12, R14 ;  /* 0x0000000c1100758d */ /* 0x000e24000180040e */
[----:B0-----:R-:W-:Y:S05]  /*2630*/  @!P0 BRA `(.L_x_52) ;  /* 0xfffffffc00ec8947 */ /* 0x001fea000383ffff */
.L_x_47:
[----:B------:R-:W-:Y:S05]  /*2640*/  BSYNC.RECONVERGENT B1 ;  /* 0x0000000000017941 */ /* 0x000fea0003800200 */
.L_x_31:
[----:B------:R-:W-:Y:S06]  /*2650*/  BAR.SYNC.DEFER_BLOCKING 0x0 ;  /* 0x0000000000007b1d */ /* 0x000fec0000010000 */
[----:B------:R-:W-:Y:S05]  /*2660*/  @P1 BRA `(.L_x_53) ;  /* 0xffffffdc00301947 */ /* 0x000fea000383ffff */
.L_x_4:
[----:B------:R-:W-:Y:S01]  /*2670*/  VIADD R7, R0, 0x1 ;  /* 0x0000000100077836 */ /* 0x000fe20000000000 */
[----:B------:R-:W-:Y:S01]  /*2680*/  MOV R13, UR9 ;  /* 0x00000009000d7c02 */ /* 0x000fe20008000f00 */
[----:B-----5:R0:W-:Y:S01]  /*2690*/  STS.64 [R3], R18 ;  /* 0x0000001203007388 */ /* 0x0201e20000000a00 */
[----:B------:R-:W-:Y:S05]  /*26a0*/  WARPSYNC.ALL ;  /* 0x0000000000007948 */ /* 0x000fea0003800000 */
[----:B------:R-:W-:Y:S01]  /*26b0*/  ISETP.GE.U32.AND P0, PT, R7, UR9, PT ;  /* 0x0000000907007c0c */ /* 0x000fe2000bf06070 */
[----:B------:R-:W-:Y:S01]  /*26c0*/  IMAD R13, R13, 0x8, R6 ;  /* 0x000000080d0d7824 */ /* 0x000fe200078e0206 */
[----:B------:R0:W-:Y:S04]  /*26d0*/  STS.64 [R6], R10 ;  /* 0x0000000a06007388 */ /* 0x0001e80000000a00 */
[----:B------:R0:W-:Y:S01]  /*26e0*/  STS.64 [R13], R8 ;  /* 0x000000080d007388 */ /* 0x0001e20000000a00 */
[----:B------:R-:W-:Y:S06]  /*26f0*/  BAR.SYNC.DEFER_BLOCKING 0x0 ;  /* 0x0000000000007b1d */ /* 0x000fec0000010000 */
[----:B------:R-:W-:Y:S05]  /*2700*/  @P0 BRA `(.L_x_3) ;  /* 0x00000020006c0947 */ /* 0x000fea0003800000 */
[----:B0-----:R-:W-:Y:S01]  /*2710*/  IMAD.U32 R3, RZ, RZ, UR9 ;  /* 0x00000009ff037e24 */ /* 0x001fe2000f8e00ff */
[----:B------:R-:W-:Y:S01]  /*2720*/  LOP3.LUT R2, RZ, R0, RZ, 0x33, !PT ;  /* 0x00000000ff027212 */ /* 0x000fe200078e33ff */
[----:B------:R-:W-:Y:S03]  /*2730*/  BSSY B2, `(.L_x_54) ;  /* 0x0000130000027945 */ /* 0x000fe60003800000 */
[----:B------:R-:W-:Y:S01]  /*2740*/  IADD3 R3, PT, PT, R3, -0x2, -R0 ;  /* 0xfffffffe03037810 */ /* 0x000fe20007ffe800 */
[----:B------:R-:W-:-:S03]  /*2750*/  VIADD R2, R2, UR9 ;  /* 0x0000000902027c36 */ /* 0x000fc60008000000 */
[----:B------:R-:W-:Y:S02]  /*2760*/  ISETP.GE.U32.AND P0, PT, R3, 0x3, PT ;  /* 0x000000030300780c */ /* 0x000fe40003f06070 */
[----:B------:R-:W-:-:S11]  /*2770*/  LOP3.LUT R3, R2, 0x3, RZ, 0xc0, !PT ;  /* 0x0000000302037812 */ /* 0x000fd600078ec0ff */
[----:B------:R-:W-:Y:S05]  /*2780*/  @!P0 BRA `(.L_x_55) ;  /* 0x0000001000a88947 */ /* 0x000fea0003800000 */
[----:B------:R-:W0:Y:S01]  /*2790*/  S2UR UR6, SR_CgaCtaId ;  /* 0x00000000000679c3 */ /* 0x000e220000008800 */
[----:B------:R-:W-:Y:S01]  /*27a0*/  UMOV UR5, 0x400 ;  /* 0x0000040000057882 */ /* 0x000fe20000000000 */
[----:B------:R-:W-:Y:S01]  /*27b0*/  LOP3.LUT R16, R2, 0xfffffffc, RZ, 0xc0, !PT ;  /* 0xfffffffc02107812 */ /* 0x000fe200078ec0ff */
[----:B------:R-:W-:Y:S01]  /*27c0*/  BSSY B1, `(.L_x_56) ;  /* 0x0000125000017945 */ /* 0x000fe20003800000 */
[C---:B------:R-:W-:Y:S02]  /*27d0*/  VIADD R6, R0.reuse, UR14 ;  /* 0x0000000e00067c36 */ /* 0x040fe40008000000 */
[----:B------:R-:W-:Y:S02]  /*27e0*/  VIADD R7, R0, 0x2 ;  /* 0x0000000200077836 */ /* 0x000fe40000000000 */
[----:B------:R-:W-:Y:S01]  /*27f0*/  IMAD.MOV R16, RZ, RZ, -R16 ;  /* 0x000000ffff107224 */ /* 0x000fe200078e0a10 */
[----:B0-----:R-:W-:-:S06]  /*2800*/  ULEA UR5, UR6, UR5, 0x18 ;  /* 0x0000000506057291 */ /* 0x001fcc000f8ec0ff */
[----:B------:R-:W-:-:S04]  /*2810*/  LEA R17, R0, UR5, 0x3 ;  /* 0x0000000500117c11 */ /* 0x000fc8000f8e18ff */
[----:B------:R-:W-:-:S07]  /*2820*/  IADD3 R17, PT, PT, R17, 0x10, RZ ;  /* 0x0000001011117810 */ /* 0x000fce0007ffe0ff */
.L_x_85:
[----:B------:R-:W-:Y:S05]  /*2830*/  YIELD ;  /* 0x0000000000007946 */ /* 0x000fea0003800000 */
[----:B------:R-:W0:Y:S01]  /*2840*/  LDCU.64 UR6, c[0x0][0x3a0] ;  /* 0x00007400ff0677ac */ /* 0x000e220008000a00 */
[----:B------:R-:W-:Y:S01]  /*2850*/  VIADD R12, R6, 0x1 ;  /* 0x00000001060c7836 */ /* 0x000fe20000000000 */
[----:B------:R-:W-:Y:S01]  /*2860*/  BSSY.RECONVERGENT B3, `(.L_x_57) ;  /* 0x0000048000037945 */ /* 0x000fe20003800200 */
[----:B------:R-:W-:Y:S02]  /*2870*/  VIADD R16, R16, 0x4 ;  /* 0x0000000410107836 */ /* 0x000fe40000000000 */
[----:B------:R-:W-:Y:S01]  /*2880*/  IMAD.U32 R20, RZ, RZ, UR9 ;  /* 0x00000009ff147e24 */ /* 0x000fe2000f8e00ff */
[----:B------:R-:W-:-:S02]  /*2890*/  SHF.R.S32.HI R13, RZ, 0x1f, R12 ;  /* 0x0000001fff0d7819 */ /* 0x000fc4000001140c */
[----:B------:R-:W-:Y:S01]  /*28a0*/  ISETP.NE.AND P1, PT, R16, RZ, PT ;  /* 0x000000ff1000720c */ /* 0x000fe20003f25270 */
[----:B------:R-:W-:Y:S01]  /*28b0*/  IMAD R20, R20, 0x10, R17 ;  /* 0x0000001014147824 */ /* 0x000fe200078e0211 */
[----:B0-----:R-:W-:Y:S01]  /*28c0*/  ISETP.GE.U32.AND P0, PT, R12, UR6, PT ;  /* 0x000000060c007c0c */ /* 0x001fe2000bf06070 */
[----:B------:R-:W-:-:S03]  /*28d0*/  IMAD.U32 R12, RZ, RZ, UR9 ;  /* 0x00000009ff0c7e24 */ /* 0x000fc6000f8e00ff */
[----:B------:R-:W-:Y:S01]  /*28e0*/  ISETP.GE.AND.EX P0, PT, R13, UR7, PT, P0 ;  /* 0x000000070d007c0c */ /* 0x000fe2000bf06300 */
[----:B------:R-:W-:-:S12]  /*28f0*/  IMAD R21, R12, 0x8, R17 ;  /* 0x000000080c157824 */ /* 0x000fd800078e0211 */
[----:B------:R-:W-:Y:S05]  /*2900*/  @P0 BRA `(.L_x_58) ;  /* 0x0000000000f40947 */ /* 0x000fea0003800000 */
[----:B------:R-:W0:Y:S01]  /*2910*/  LDS.64 R22, [R21+-0x8] ;  /* 0xfffff80015167984 */ /* 0x000e220000000a00 */
[----:B------:R-:W-:Y:S03]  /*2920*/  BSSY.RECONVERGENT B4, `(.L_x_59) ;  /* 0x0000020000047945 */ /* 0x000fe60003800200 */
[----:B------:R-:W1:Y:S04]  /*2930*/  LDS.64 R14, [R17+-0x8] ;  /* 0xfffff800110e7984 */ /* 0x000e680000000a00 */
[----:B------:R-:W3:Y:S01]  /*2940*/  LDS.64 R12, [R20+-0x8] ;  /* 0xfffff800140c7984 */ /* 0x000ee20000000a00 */
[----:B0-----:R-:W-:Y:S02]  /*2950*/  DADD R22, R10, -R22 ;  /* 0x000000000a167229 */ /* 0x001fe40000000816 */
[----:B-1----:R-:W-:-:S06]  /*2960*/  DADD R14, R18, -R14 ;  /* 0x00000000120e7229 */ /* 0x002fcc000000080e */
[----:B------:R-:W-:Y:S02]  /*2970*/  DMUL R22, R22, R22 ;  /* 0x0000001616167228 */ /* 0x000fe40000000000 */
[----:B---3--:R-:W-:-:S06]  /*2980*/  DADD R12, R8, -R12 ;  /* 0x00000000080c7229 */ /* 0x008fcc000000080c */
[----:B------:R-:W-:-:S08]  /*2990*/  DFMA R22, R14, R14, R22 ;  /* 0x0000000e0e16722b */ /* 0x000fd00000000016 */
[----:B------:R-:W-:Y:S01]  /*29a0*/  DFMA R24, R12, R12, R22 ;  /* 0x0000000c0c18722b */ /* 0x000fe20000000016 */
[----:B------:R-:W-:Y:S01]  /*29b0*/  MOV R22, 0x0 ;  /* 0x0000000000167802 */ /* 0x000fe20000000f00 */
[----:B------:R-:W-:-:S04]  /*29c0*/  IMAD.MOV.U32 R23, RZ, RZ, 0x3fd80000 ;  /* 0x3fd80000ff177424 */ /* 0x000fc800078e00ff */
        /* <DEDUP_REMOVED lines=18> */
[----:B--2---:R-:W-:Y:S05]  /*2af0*/  CALL.REL.NOINC `($__internal_1_$__cuda_sm20_dsqrt_rn_f64_mediumpath_v1) ;  /* 0x0000002400107944 */ /* 0x004fea0003c00000 */
[----:B------:R-:W-:Y:S01]  /*2b00*/  IMAD.MOV.U32 R32, RZ, RZ, R14 ;  /* 0x000000ffff207224 */ /* 0x000fe200078e000e */
[----:B------:R-:W-:-:S07]  /*2b10*/  MOV R33, R15 ;  /* 0x0000000f00217202 */ /* 0x000fce0000000f00 */
.L_x_60:
[----:B------:R-:W-:Y:S05]  /*2b20*/  BSYNC.RECONVERGENT B4 ;  /* 0x0000000000047941 */ /* 0x000fea0003800200 */
.L_x_59:
        /* <DEDUP_REMOVED lines=18> */
[----:B--2---:R-:W-:Y:S05]  /*2c50*/  CALL.REL.NOINC `($__internal_0_$__cuda_sm20_div_rn_f64_full) ;  /* 0x0000001c00507944 */ /* 0x004fea0003c00000 */
.L_x_62:
[----:B------:R-:W-:Y:S05]  /*2c60*/  BSYNC.RECONVERGENT B4 ;  /* 0x0000000000047941 */ /* 0x000fea0003800200 */
.L_x_61:
[----:B------:R-:W0:Y:S02]  /*2c70*/  F2I.F64.TRUNC R34, R34 ;  /* 0x0000002200227311 */ /* 0x000e24000030d100 */
[----:B0-----:R-:W-:-:S07]  /*2c80*/  LEA R23, R34, UR13, 0x3 ;  /* 0x0000000d22177c11 */ /* 0x001fce000f8e18ff */
.L_x_63:
[----:B------:R-:W0:Y:S02]  /*2c90*/  LDS.64 R12, [R23] ;  /* 0x00000000170c7984 */ /* 0x000e240000000a00 */
[----:B0-----:R-:W-:-:S05]  /*2ca0*/  IADD3 R14, P0, PT, R12, 0x1, RZ ;  /* 0x000000010c0e7810 */ /* 0x001fca0007f1e0ff */
[----:B------:R-:W-:-:S07]  /*2cb0*/  IMAD.X R15, RZ, RZ, R13, P0 ;  /* 0x000000ffff0f7224 */ /* 0x000fce00000e060d */
[----:B------:R-:W0:Y:S02]  /*2cc0*/  ATOMS.CAST.SPIN.64 P0, [R23], R12, R14 ;  /* 0x0000000c1700758d */ /* 0x000e24000180040e */
[----:B0-----:R-:W-:Y:S05]  /*2cd0*/  @!P0 BRA `(.L_x_63) ;  /* 0xfffffffc00ec8947 */ /* 0x001fea000383ffff */
.L_x_58:
[----:B------:R-:W-:Y:S05]  /*2ce0*/  BSYNC.RECONVERGENT B3 ;  /* 0x0000000000037941 */ /* 0x000fea0003800200 */
.L_x_57:
[----:B------:R-:W0:Y:S01]  /*2cf0*/  LDCU.64 UR6, c[0x0][0x3a0] ;  /* 0x00007400ff0677ac */ /* 0x000e220008000a00 */
[----:B------:R-:W-:Y:S01]  /*2d00*/  VIADD R12, R6, 0x2 ;  /* 0x00000002060c7836 */ /* 0x000fe20000000000 */
[----:B------:R-:W-:Y:S04]  /*2d10*/  BSSY.RECONVERGENT B3, `(.L_x_64) ;  /* 0x0000042000037945 */ /* 0x000fe80003800200 */
[----:B0-----:R-:W-:Y:S02]  /*2d20*/  ISETP.GE.U32.AND P0, PT, R12, UR6, PT ;  /* 0x000000060c007c0c */ /* 0x001fe4000bf06070 */
[----:B------:R-:W-:-:S04]  /*2d30*/  SHF.R.S32.HI R12, RZ, 0x1f, R12 ;  /* 0x0000001fff0c7819 */ /* 0x000fc8000001140c */
[----:B------:R-:W-:-:S13]  /*2d40*/  ISETP.GE.AND.EX P0, PT, R12, UR7, PT, P0 ;  /* 0x000000070c007c0c */ /* 0x000fda000bf06300 */
[----:B------:R-:W-:Y:S05]  /*2d50*/  @P0 BRA `(.L_x_65) ;  /* 0x0000000000f40947 */ /* 0x000fea0003800000 */
[----:B------:R-:W0:Y:S01]  /*2d60*/  LDS.64 R22, [R21] ;  /* 0x0000000015167984 */ /* 0x000e220000000a00 */
[----:B------:R-:W-:Y:S03]  /*2d70*/  BSSY.RECONVERGENT B4, `(.L_x_66) ;  /* 0x0000020000047945 */ /* 0x000fe60003800200 */
[----:B------:R-:W1:Y:S04]  /*2d80*/  LDS.64 R14, [R17] ;  /* 0x00000000110e7984 */ /* 0x000e680000000a00 */
[----:B------:R-:W3:Y:S01]  /*2d90*/  LDS.64 R12, [R20] ;  /* 0x00000000140c7984 */ /* 0x000ee20000000a00 */
[----:B0-----:R-:W-:Y:S02]  /*2da0*/  DADD R22, R10, -R22 ;  /* 0x000000000a167229 */ /* 0x001fe40000000816 */
[----:B-1----:R-:W-:-:S06]  /*2db0*/  DADD R14, R18, -R14 ;  /* 0x00000000120e7229 */ /* 0x002fcc000000080e */
[----:B------:R-:W-:Y:S02]  /*2dc0*/  DMUL R22, R22, R22 ;  /* 0x0000001616167228 */ /* 0x000fe40000000000 */
[----:B---3--:R-:W-:-:S06]  /*2dd0*/  DADD R12, R8, -R12 ;  /* 0x00000000080c7229 */ /* 0x008fcc000000080c */
        /* <DEDUP_REMOVED lines=23> */
[----:B------:R-:W-:Y:S02]  /*2f50*/  IMAD.MOV.U32 R32, RZ, RZ, R14 ;  /* 0x000000ffff207224 */ /* 0x000fe400078e000e */
[----:B------:R-:W-:-:S07]  /*2f60*/  IMAD.MOV.U32 R33, RZ, RZ, R15 ;  /* 0x000000ffff217224 */ /* 0x000fce00078e000f */
.L_x_67:
[----:B------:R-:W-:Y:S05]  /*2f70*/  BSYNC.RECONVERGENT B4 ;  /* 0x0000000000047941 */ /* 0x000fea0003800200 */
.L_x_66:
        /* <DEDUP_REMOVED lines=19> */
.L_x_69:
[----:B------:R-:W-:Y:S05]  /*30b0*/  BSYNC.RECONVERGENT B4 ;  /* 0x0000000000047941 */ /* 0x000fea0003800200 */
.L_x_68:
[----:B------:R-:W0:Y:S02]  /*30c0*/  F2I.F64.TRUNC R34, R34 ;  /* 0x0000002200227311 */ /* 0x000e24000030d100 */
[----:B0-----:R-:W-:-:S07]  /*30d0*/  LEA R23, R34, UR13, 0x3 ;  /* 0x0000000d22177c11 */ /* 0x001fce000f8e18ff */
.L_x_70:
[----:B------:R-:W0:Y:S02]  /*30e0*/  LDS.64 R12, [R23] ;  /* 0x00000000170c7984 */ /* 0x000e240000000a00 */
[----:B0-----:R-:W-:-:S05]  /*30f0*/  IADD3 R14, P0, PT, R12, 0x1, RZ ;  /* 0x000000010c0e7810 */ /* 0x001fca0007f1e0ff */
[----:B------:R-:W-:-:S07]  /*3100*/  IMAD.X R15, RZ, RZ, R13, P0 ;  /* 0x000000ffff0f7224 */ /* 0x000fce00000e060d */
[----:B------:R-:W0:Y:S02]  /*3110*/  ATOMS.CAST.SPIN.64 P0, [R23], R12, R14 ;  /* 0x0000000c1700758d */ /* 0x000e24000180040e */
[----:B0-----:R-:W-:Y:S05]  /*3120*/  @!P0 BRA `(.L_x_70) ;  /* 0xfffffffc00ec8947 */ /* 0x001fea000383ffff */
.L_x_65:
[----:B------:R-:W-:Y:S05]  /*3130*/  BSYNC.RECONVERGENT B3 ;  /* 0x0000000000037941 */ /* 0x000fea0003800200 */
.L_x_64:
        /* <DEDUP_REMOVED lines=10> */
[----:B------:R-:W3:Y:S01]  /*31e0*/  LDS.64 R12, [R20+0x8] ;  /* 0x00000800140c7984 */ /* 0x000ee20000000a00 */
        /* <DEDUP_REMOVED lines=26> */
[----:B--2---:R-:W-:Y:S05]  /*3390*/  CALL.REL.NOINC `($__internal_1_$__cuda_sm20_dsqrt_rn_f64_mediumpath_v1) ;  /* 0x0000001800e87944 */ /* 0x004fea0003c00000 */
[----:B------:R-:W-:Y:S02]  /*33a0*/  IMAD.MOV.U32 R32, RZ, RZ, R14 ;  /* 0x000000ffff207224 */ /* 0x000fe400078e000e */
[----:B------:R-:W-:-:S07]  /*33b0*/  IMAD.MOV.U32 R33, RZ, RZ, R15 ;  /* 0x000000ffff217224 */ /* 0x000fce00078e000f */
.L_x_74:
[----:B------:R-:W-:Y:S05]  /*33c0*/  BSYNC.RECONVERGENT B4 ;  /* 0x0000000000047941 */ /* 0x000fea0003800200 */
.L_x_73:
        /* <DEDUP_REMOVED lines=19> */
.L_x_76:
[----:B------:R-:W-:Y:S05]  /*3500*/  BSYNC.RECONVERGENT B4 ;  /* 0x0000000000047941 */ /* 0x000fea0003800200 */
.L_x_75:
[----:B------:R-:W0:Y:S02]  /*3510*/  F2I.F64.TRUNC R34, R34 ;  /* 0x0000002200227311 */ /* 0x000e24000030d100 */
[----:B0-----:R-:W-:-:S07]  /*3520*/  LEA R23, R34, UR13, 0x3 ;  /* 0x0000000d22177c11 */ /* 0x001fce000f8e18ff */
.L_x_77:
[----:B------:R-:W0:Y:S02]  /*3530*/  LDS.64 R12, [R23] ;  /* 0x00000000170c7984 */ /* 0x000e240000000a00 */
[----:B0-----:R-:W-:-:S05]  /*3540*/  IADD3 R14, P0, PT, R12, 0x1, RZ ;  /* 0x000000010c0e7810 */ /* 0x001fca0007f1e0ff */
[----:B------:R-:W-:-:S07]  /*3550*/  IMAD.X R15, RZ, RZ, R13, P0 ;  /* 0x000000ffff0f7224 */ /* 0x000fce00000e060d */
[----:B------:R-:W0:Y:S02]  /*3560*/  ATOMS.CAST.SPIN.64 P0, [R23], R12, R14 ;  /* 0x0000000c1700758d */ /* 0x000e24000180040e */
[----:B0-----:R-:W-:Y:S05]  /*3570*/  @!P0 BRA `(.L_x_77) ;  /* 0xfffffffc00ec8947 */ /* 0x001fea000383ffff */
.L_x_72:
[----:B------:R-:W-:Y:S05]  /*3580*/  BSYNC.RECONVERGENT B3 ;  /* 0x0000000000037941 */ /* 0x000fea0003800200 */
.L_x_71:
[----:B------:R-:W0:Y:S01]  /*3590*/  LDCU.64 UR6, c[0x0][0x3a0] ;  /* 0x00007400ff0677ac */ /* 0x000e220008000a00 */
[----:B------:R-:W-:Y:S01]  /*35a0*/  VIADD R6, R6, 0x4 ;  /* 0x0000000406067836 */ /* 0x000fe20000000000 */
[----:B------:R-:W-:Y:S04]  /*35b0*/  BSSY.RECONVERGENT B3, `(.L_x_78) ;  /* 0x0000042000037945 */ /* 0x000fe80003800200 */
[----:B------:R-:W-:Y:S02]  /*35c0*/  SHF.R.S32.HI R12, RZ, 0x1f, R6 ;  /* 0x0000001fff0c7819 */ /* 0x000fe40000011406 */
[----:B0-----:R-:W-:-:S04]  /*35d0*/  ISETP.GE.U32.AND P0, PT, R6, UR6, PT ;  /* 0x0000000606007c0c */ /* 0x001fc8000bf06070 */
        /* <DEDUP_REMOVED lines=12> */
[----:B------:R-:W-:Y:S01]  /*36a0*/  IMAD.MOV.U32 R22, RZ, RZ, 0x0 ;  /* 0x00000000ff167424 */ /* 0x000fe200078e00ff */
[----:B------:R-:W-:-:S04]  /*36b0*/  MOV R23, 0x3fd80000 ;  /* 0x3fd8000000177802 */ /* 0x000fc80000000f00 */
        /* <DEDUP_REMOVED lines=21> */
.L_x_81:
[----:B------:R-:W-:Y:S05]  /*3810*/  BSYNC.RECONVERGENT B4 ;  /* 0x0000000000047941 */ /* 0x000fea0003800200 */
.L_x_80:
[----:B------:R-:W0:Y:S01]  /*3820*/  LDCU UR5, c[0x0][0x3ac] ;  /* 0x00007580ff0577ac */ /* 0x000e220008000800 */
[----:B------:R-:W1:Y:S01]  /*3830*/  LDC.64 R12, c[0x0][0x3a8] ;  /* 0x0000ea00ff0c7b82 */ /* 0x000e620000000a00 */
[----:B------:R-:W-:Y:S01]  /*3840*/  MOV R14, 0x1 ;  /* 0x00000001000e7802 */ /* 0x000fe20000000f00 */
[----:B------:R-:W-:Y:S01]  /*3850*/  BSSY.RECONVERGENT B4, `(.L_x_82) ;  /* 0x0000010000047945 */ /* 0x000fe20003800200 */
[----:B------:R-:W-:Y:S01]  /*3860*/  FSETP.GEU.AND P2, PT, |R33|, 6.5827683646048100446e-37, PT ;  /* 0x036000002100780b */ /* 0x000fe20003f4e200 */
        /* <DEDUP_REMOVED lines=14> */
.L_x_83:
[----:B------:R-:W-:Y:S05]  /*3950*/  BSYNC.RECONVERGENT B4 ;  /* 0x0000000000047941 */ /* 0x000fea0003800200 */
.L_x_82:
[----:B------:R-:W0:Y:S02]  /*3960*/  F2I.F64.TRUNC R34, R34 ;  /* 0x0000002200227311 */ /* 0x000e24000030d100 */
[----:B0-----:R-:W-:-:S07]  /*3970*/  LEA R21, R34, UR13, 0x3 ;  /* 0x0000000d22157c11 */ /* 0x001fce000f8e18ff */
.L_x_84:
[----:B------:R-:W0:Y:S02]  /*3980*/  LDS.64 R12, [R21] ;  /* 0x00000000150c7984 */ /* 0x000e240000000a00 */
[----:B0-----:R-:W-:-:S05]  /*3990*/  IADD3 R14, P0, PT, R12, 0x1, RZ ;  /* 0x000000010c0e7810 */ /* 0x001fca0007f1e0ff */
[----:B------:R-:W-:-:S07]  /*39a0*/  IMAD.X R15, RZ, RZ, R13, P0 ;  /* 0x000000ffff0f7224 */ /* 0x000fce00000e060d */
[----:B------:R-:W0:Y:S02]  /*39b0*/  ATOMS.CAST.SPIN.64 P0, [R21], R12, R14 ;  /* 0x0000000c1500758d */ /* 0x000e24000180040e */
[----:B0-----:R-:W-:Y:S05]  /*39c0*/  @!P0 BRA `(.L_x_84) ;  /* 0xfffffffc00ec8947 */ /* 0x001fea000383ffff */
.L_x_79:
[----:B------:R-:W-:Y:S05]  /*39d0*/  BSYNC.RECONVERGENT B3 ;  /* 0x0000000000037941 */ /* 0x000fea0003800200 */
.L_x_78:
[----:B------:R-:W-:Y:S02]  /*39e0*/  VIADD R7, R7, 0x4 ;  /* 0x0000000407077836 */ /* 0x000fe40000000000 */
[----:B------:R-:W-:Y:S01]  /*39f0*/  VIADD R17, R17, 0x20 ;  /* 0x0000002011117836 */ /* 0x000fe20000000000 */
[----:B------:R-:W-:Y:S06]  /*3a00*/  @P1 BRA `(.L_x_85) ;  /* 0xffffffec00881947 */ /* 0x000fec000383ffff */
[----:B------:R-:W-:Y:S05]  /*3a10*/  BSYNC B1 ;  /* 0x0000000000017941 */ /* 0x000fea0003800000 */
.L_x_56:
[----:B------:R-:W-:-:S07]  /*3a20*/  VIADD R7, R7, 0xffffffff ;  /* 0xffffffff07077836 */ /* 0x000fce0000000000 */
.L_x_55:
[----:B------:R-:W-:Y:S05]  /*3a30*/  BSYNC B2 ;  /* 0x0000000000027941 */ /* 0x000fea0003800000 */
.L_x_54:
[----:B------:R-:W-:-:S13]  /*3a40*/  ISETP.NE.AND P0, PT, R3, RZ, PT ;  /* 0x000000ff0300720c */ /* 0x000fda0003f05270 */
[----:B------:R-:W-:Y:S05]  /*3a50*/  @!P0 BRA `(.L_x_3) ;  /* 0x0000000c00988947 */ /* 0x000fea0003800000 */
[----:B------:R-:W-:Y:S01]  /*3a60*/  ISETP.NE.AND P0, PT, R3, 0x1, PT ;  /* 0x000000010300780c */ /* 0x000fe20003f05270 */
[----:B------:R-:W-:-:S12]  /*3a70*/  BSSY.RECONVERGENT B1, `(.L_x_86) ;  /* 0x0000095000017945 */ /* 0x000fd80003800200 */
[----:B------:R-:W-:Y:S05]  /*3a80*/  @!P0 BRA `(.L_x_87) ;  /* 0x00000008004c8947 */ /* 0x000fea0003800000 */
[----:B------:R-:W0:Y:S01]  /*3a90*/  S2UR UR6, SR_CgaCtaId ;  /* 0x00000000000679c3 */ /* 0x000e220000008800 */
[----:B------:R-:W1:Y:S01]  /*3aa0*/  LDCU.64 UR16, c[0x0][0x3a0] ;  /* 0x00007400ff1077ac */ /* 0x000e620008000a00 */
[----:B------:R-:W-:Y:S01]  /*3ab0*/  VIADD R17, R7, UR14 ;  /* 0x0000000e07117c36 */ /* 0x000fe20008000000 */
[----:B------:R-:W-:Y:S01]  /*3ac0*/  MOV R13, UR9 ;  /* 0x00000009000d7c02 */ /* 0x000fe20008000f00 */
[----:B------:R-:W-:Y:S01]  /*3ad0*/  IMAD.U32 R3, RZ, RZ, UR9 ;  /* 0x00000009ff037e24 */ /* 0x000fe2000f8e00ff */
[----:B------:R-:W-:Y:S01]  /*3ae0*/  UMOV UR5, 0x400 ;  /* 0x0000040000057882 */ /* 0x000fe20000000000 */
[----:B------:R-:W-:Y:S01]  /*3af0*/  BSSY.RECONVERGENT B2, `(.L_x_88) ;  /* 0x0000046000027945 */ /* 0x000fe20003800200 */
[----:B------:R-:W-:Y:S02]  /*3b00*/  SHF.R.S32.HI R6, RZ, 0x1f, R17 ;  /* 0x0000001fff067819 */ /* 0x000fe40000011411 */
[----:B-1----:R-:W-:-:S04]  /*3b10*/  ISETP.GE.U32.AND P0, PT, R17, UR16, PT ;  /* 0x0000001011007c0c */ /* 0x002fc8000bf06070 */
[----:B------:R-:W-:Y:S01]  /*3b20*/  ISETP.GE.AND.EX P0, PT, R6, UR17, PT, P0 ;  /* 0x0000001106007c0c */ /* 0x000fe2000bf06300 */
[----:B0-----:R-:W-:-:S06]  /*3b30*/  ULEA UR5, UR6, UR5, 0x18 ;  /* 0x0000000506057291 */ /* 0x001fcc000f8ec0ff */
[----:B------:R-:W-:-:S05]  /*3b40*/  LEA R16, R7, UR5, 0x3 ;  /* 0x0000000507107c11 */ /* 0x000fca000f8e18ff */
[----:B------:R-:W-:-:S04]  /*3b50*/  IMAD R6, R3, 0x8, R16 ;  /* 0x0000000803067824 */ /* 0x000fc800078e0210 */
[----:B------:R-:W-:Y:S01]  /*3b60*/  IMAD R3, R13, 0x8, R6 ;  /* 0x000000080d037824 */ /* 0x000fe200078e0206 */
[----:B------:R-:W-:Y:S06]  /*3b70*/  @P0 BRA `(.L_x_89) ;  /* 0x0000000000f40947 */ /* 0x000fec0003800000 */
[----:B------:R-:W0:Y:S01]  /*3b80*/  LDS.64 R14, [R6] ;  /* 0x00000000060e7984 */ /* 0x000e220000000a00 */
[----:B------:R-:W-:Y:S01]  /*3b90*/  IMAD.MOV.U32 R22, RZ, RZ, 0x0 ;  /* 0x00000000ff167424 */ /* 0x000fe200078e00ff */
[----:B------:R-:W-:Y:S01]  /*3ba0*/  BSSY.RECONVERGENT B3, `(.L_x_90) ;  /* 0x000001f000037945 */ /* 0x000fe20003800200 */
[----:B------:R-:W-:Y:S01]  /*3bb0*/  IMAD.MOV.U32 R23, RZ, RZ, 0x3fd80000 ;  /* 0x3fd80000ff177424 */ /* 0x000fe200078e00ff */
[----:B------:R-:W1:Y:S04]  /*3bc0*/  LDS.64 R12, [R16] ;  /* 0x00000000100c7984 */ /* 0x000e680000000a00 */
[----:B------:R-:W3:Y:S01]  /*3bd0*/  LDS.64 R20, [R3] ;  /* 0x0000000003147984 */ /* 0x000ee20000000a00 */
[----:B0-----:R-:W-:Y:S02]  /*3be0*/  DADD R14, R10, -R14 ;  /* 0x000000000a0e7229 */ /* 0x001fe4000000080e */
[----:B-1----:R-:W-:-:S06]  /*3bf0*/  DADD R12, R18, -R12 ;  /* 0x00000000120c7229 */ /* 0x002fcc000000080c */
[----:B------:R-:W-:Y:S02]  /*3c00*/  DMUL R14, R14, R14 ;  /* 0x0000000e0e0e7228 */ /* 0x000fe40000000000 */
[----:B---3--:R-:W-:-:S06]  /*3c10*/  DADD R20, R8, -R20 ;  /* 0x0000000008147229 */ /* 0x008fcc0000000814 */
        /* <DEDUP_REMOVED lines=23> */
.L_x_91:
[----:B------:R-:W-:Y:S05]  /*3d90*/  BSYNC.RECONVERGENT B3 ;  /* 0x0000000000037941 */ /* 0x000fea0003800200 */
.L_x_90:
        /* <DEDUP_REMOVED lines=19> */
.L_x_93:
[----:B------:R-:W-:Y:S05]  /*3ed0*/  BSYNC.RECONVERGENT B3 ;  /* 0x0000000000037941 */ /* 0x000fea0003800200 */
.L_x_92:
[----:B------:R-:W0:Y:S02]  /*3ee0*/  F2I.F64.TRUNC R34, R34 ;  /* 0x0000002200227311 */ /* 0x000e24000030d100 */
[----:B0-----:R-:W-:-:S07]  /*3ef0*/  LEA R21, R34, UR13, 0x3 ;  /* 0x0000000d22157c11 */ /* 0x001fce000f8e18ff */
.L_x_94:
[----:B------:R-:W0:Y:S02]  /*3f00*/  LDS.64 R12, [R21] ;  /* 0x00000000150c7984 */ /* 0x000e240000000a00 */
[----:B0-----:R-:W-:-:S04]  /*3f10*/  IADD3 R14, P0, PT, R12, 0x1, RZ ;  /* 0x000000010c0e7810 */ /* 0x001fc80007f1e0ff */
[----:B------:R-:W-:-:S08]  /*3f20*/  IADD3.X R15, PT, PT, RZ, R13, RZ, P0, !PT ;  /* 0x0000000dff0f7210 */ /* 0x000fd000007fe4ff */
[----:B------:R-:W0:Y:S02]  /*3f30*/  ATOMS.CAST.SPIN.64 P0, [R21], R12, R14 ;  /* 0x0000000c1500758d */ /* 0x000e24000180040e */
[----:B0-----:R-:W-:Y:S05]  /*3f40*/  @!P0 BRA `(.L_x_94) ;  /* 0xfffffffc00ec8947 */ /* 0x001fea000383ffff */
.L_x_89:
[----:B------:R-:W-:Y:S05]  /*3f50*/  BSYNC.RECONVERGENT B2 ;  /* 0x0000000000027941 */ /* 0x000fea0003800200 */
.L_x_88:
[----:B------:R-:W0:Y:S01]  /*3f60*/  LDCU.64 UR6, c[0x0][0x3a0] ;  /* 0x00007400ff0677ac */ /* 0x000e220008000a00 */
[----:B------:R-:W-:Y:S01]  /*3f70*/  VIADD R17, R17, 0x1 ;  /* 0x0000000111117836 */ /* 0x000fe20000000000 */
[----:B------:R-:W-:Y:S04]  /*3f80*/  BSSY.RECONVERGENT B2, `(.L_x_95) ;  /* 0x0000042000027945 */ /* 0x000fe80003800200 */
        /* <DEDUP_REMOVED lines=34> */
[----:B--2---:R-:W-:Y:S05]  /*41b0*/  CALL.REL.NOINC `($__internal_1_$__cuda_sm20_dsqrt_rn_f64_mediumpath_v1) ;  /* 0x0000000c00607944 */ /* 0x004fea0003c00000 */
[----:B------:R-:W-:Y:S02]  /*41c0*/  IMAD.MOV.U32 R32, RZ, RZ, R14 ;  /* 0x000000ffff207224 */ /* 0x000fe400078e000e */
[----:B------:R-:W-:-:S07]  /*41d0*/  IMAD.MOV.U32 R33, RZ, RZ, R15 ;  /* 0x000000ffff217224 */ /* 0x000fce00078e000f */
.L_x_98:
[----:B------:R-:W-:Y:S05]  /*41e0*/  BSYNC.RECONVERGENT B3 ;  /* 0x0000000000037941 */ /* 0x000fea0003800200 */
.L_x_97:
        /* <DEDUP_REMOVED lines=19> */
.L_x_100:
[----:B------:R-:W-:Y:S05]  /*4320*/  BSYNC.RECONVERGENT B3 ;  /* 0x0000000000037941 */ /* 0x000fea0003800200 */
.L_x_99:
[----:B------:R-:W0:Y:S02]  /*4330*/  F2I.F64.TRUNC R34, R34 ;  /* 0x0000002200227311 */ /* 0x000e24000030d100 */
[----:B0-----:R-:W-:-:S07]  /*4340*/  LEA R3, R34, UR13, 0x3 ;  /* 0x0000000d22037c11 */ /* 0x001fce000f8e18ff */
.L_x_101:
[----:B------:R-:W0:Y:S02]  /*4350*/  LDS.64 R12, [R3] ;  /* 0x00000000030c7984 */ /* 0x000e240000000a00 */
[----:B0-----:R-:W-:-:S05]  /*4360*/  IADD3 R14, P0, PT, R12, 0x1, RZ ;  /* 0x000000010c0e7810 */ /* 0x001fca0007f1e0ff */
[----:B------:R-:W-:-:S07]  /*4370*/  IMAD.X R15, RZ, RZ, R13, P0 ;  /* 0x000000ffff0f7224 */ /* 0x000fce00000e060d */
[----:B------:R-:W0:Y:S02]  /*4380*/  ATOMS.CAST.SPIN.64 P0, [R3], R12, R14 ;  /* 0x0000000c0300758d */ /* 0x000e24000180040e */
[----:B0-----:R-:W-:Y:S05]  /*4390*/  @!P0 BRA `(.L_x_101) ;  /* 0xfffffffc00ec8947 */ /* 0x001fea000383ffff */
.L_x_96:
[----:B------:R-:W-:Y:S05]  /*43a0*/  BSYNC.RECONVERGENT B2 ;  /* 0x0000000000027941 */ /* 0x000fea0003800200 */
.L_x_95:
[----:B------:R-:W-:-:S07]  /*43b0*/  IADD3 R7, PT, PT, R7, 0x2, RZ ;  /* 0x0000000207077810 */ /* 0x000fce0007ffe0ff */
.L_x_87:
[----:B------:R-:W-:Y:S05]  /*43c0*/  BSYNC.RECONVERGENT B1 ;  /* 0x0000000000017941 */ /* 0x000fea0003800200 */
.L_x_86:
[----:B------:R-:W0:Y:S01]  /*43d0*/  LDCU.64 UR6, c[0x0][0x3a0] ;  /* 0x00007400ff0677ac */ /* 0x000e220008000a00 */
[----:B------:R-:W-:Y:S01]  /*43e0*/  VIADD R3, R7, UR14 ;  /* 0x0000000e07037c36 */ /* 0x000fe20008000000 */
[----:B------:R-:W-:-:S04]  /*43f0*/  LOP3.LUT R2, R2, 0x1, RZ, 0xc0, !PT ;  /* 0x0000000102027812 */ /* 0x000fc800078ec0ff */
[----:B0-----:R-:W-:Y:S02]  /*4400*/  ISETP.GE.U32.AND P0, PT, R3, UR6, PT ;  /* 0x0000000603007c0c */ /* 0x001fe4000bf06070 */
[----:B------:R-:W-:-:S04]  /*4410*/  SHF.R.S32.HI R3, RZ, 0x1f, R3 ;  /* 0x0000001fff037819 */ /* 0x000fc80000011403 */
[----:B------:R-:W-:-:S04]  /*4420*/  ISETP.GE.AND.EX P0, PT, R3, UR7, PT, P0 ;  /* 0x0000000703007c0c */ /* 0x000fc8000bf06300 */
[----:B------:R-:W-:-:S13]  /*4430*/  ISETP.NE.U32.OR P0, PT, R2, 0x1, P0 ;  /* 0x000000010200780c */ /* 0x000fda0000705470 */
[----:B------:R-:W-:Y:S05]  /*4440*/  @P0 BRA `(.L_x_3) ;  /* 0x00000004001c0947 */ /* 0x000fea0003800000 */
[----:B------:R-:W0:Y:S01]  /*4450*/  S2UR UR6, SR_CgaCtaId ;  /* 0x00000000000679c3 */ /* 0x000e220000008800 */
[----:B------:R-:W-:Y:S01]  /*4460*/  UMOV UR5, 0x400 ;  /* 0x0000040000057882 */ /* 0x000fe20000000000 */
[----:B------:R-:W-:Y:S01]  /*4470*/  IMAD.U32 R15, RZ, RZ, UR9 ;  /* 0x00000009ff0f7e24 */ /* 0x000fe2000f8e00ff */
[----:B------:R-:W-:Y:S01]  /*4480*/  BSSY.RECONVERGENT B1, `(.L_x_102) ;  /* 0x0000026000017945 */ /* 0x000fe20003800200 */
[----:B------:R-:W-:Y:S01]  /*4490*/  IMAD.U32 R16, RZ, RZ, UR9 ;  /* 0x00000009ff107e24 */ /* 0x000fe2000f8e00ff */
[----:B0-----:R-:W-:-:S06]  /*44a0*/  ULEA UR5, UR6, UR5, 0x18 ;  /* 0x0000000506057291 */ /* 0x001fcc000f8ec0ff */
[----:B------:R-:W-:-:S05]  /*44b0*/  LEA R14, R7, UR5, 0x3 ;  /* 0x00000005070e7c11 */ /* 0x000fca000f8e18ff */
[----:B------:R-:W-:Y:S01]  /*44c0*/  IMAD R15, R15, 0x8, R14 ;  /* 0x000000080f0f7824 */ /* 0x000fe200078e020e */
[----:B------:R-:W0:Y:S03]  /*44d0*/  LDS.64 R2, [R14] ;  /* 0x000000000e027984 */ /* 0x000e260000000a00 */
[----:B------:R-:W-:Y:S01]  /*44e0*/  IMAD R16, R16, 0x8, R15 ;  /* 0x0000000810107824 */ /* 0x000fe200078e020f */
[----:B------:R-:W1:Y:S04]  /*44f0*/  LDS.64 R6, [R15] ;  /* 0x000000000f067984 */ /* 0x000e680000000a00 */
[----:B------:R-:W3:Y:S01]  /*4500*/  LDS.64 R12, [R16] ;  /* 0x00000000100c7984 */ /* 0x000ee20000000a00 */
[----:B0-----:R-:W-:-:S02]  /*4510*/  DADD R2, R18, -R2 ;  /* 0x0000000012027229 */ /* 0x001fc40000000802 */
[----:B-1----:R-:W-:Y:S02]  /*4520*/  DADD R6, R10, -R6 ;  /* 0x000000000a067229 */ /* 0x002fe40000000806 */
[----:B---3--:R-:W-:-:S06]  /*4530*/  DADD R12, R8, -R12 ;  /* 0x00000000080c7229 */ /* 0x008fcc000000080c */
[----:B------:R-:W-:-:S08]  /*4540*/  DMUL R6, R6, R6 ;  /* 0x0000000606067228 */ /* 0x000fd00000000000 */
        /* <DEDUP_REMOVED lines=21> */
[----:B------:R-:W-:Y:S01]  /*46a0*/  MOV R12, 0x46e0 ;  /* 0x000046e0000c7802 */ /* 0x000fe20000000f00 */
[----:B------:R-:W-:Y:S02]  /*46b0*/  IMAD.MOV.U32 R23, RZ, RZ, R7 ;  /* 0x000000ffff177224 */ /* 0x000fe400078e0007 */
[----:B------:R-:W-:-:S07]  /*46c0*/  IMAD.MOV.U32 R15, RZ, RZ, R3 ;  /* 0x000000ffff0f7224 */ /* 0x000fce00078e0003 */
[----:B--2---:R-:W-:Y:S05]  /*46d0*/  CALL.REL.NOINC `($__internal_1_$__cuda_sm20_dsqrt_rn_f64_mediumpath_v1) ;  /* 0x0000000800187944 */ /* 0x004fea0003c00000 */
.L_x_103:
[----:B------:R-:W-:Y:S05]  /*46e0*/  BSYNC.RECONVERGENT B1 ;  /* 0x0000000000017941 */ /* 0x000fea0003800200 */
.L_x_102:
        /* <DEDUP_REMOVED lines=20> */
[----:B--2---:R-:W-:Y:S05]  /*4830*/  CALL.REL.NOINC `($__internal_0_$__cuda_sm20_div_rn_f64_full) ;  /* 0x0000000000587944 */ /* 0x004fea0003c00000 */
.L_x_105:
[----:B------:R-:W-:Y:S05]  /*4840*/  BSYNC.RECONVERGENT B1 ;  /* 0x0000000000017941 */ /* 0x000fea0003800200 */
.L_x_104:
[----:B------:R-:W0:Y:S02]  /*4850*/  F2I.F64.TRUNC R34, R34 ;  /* 0x0000002200227311 */ /* 0x000e24000030d100 */
[----:B0-----:R-:W-:-:S07]  /*4860*/  LEA R3, R34, UR13, 0x3 ;  /* 0x0000000d22037c11 */ /* 0x001fce000f8e18ff */
.L_x_106:
[----:B--2---:R-:W0:Y:S02]  /*4870*/  LDS.64 R4, [R3] ;  /* 0x0000000003047984 */ /* 0x004e240000000a00 */
[----:B0-----:R-:W-:-:S05]  /*4880*/  IADD3 R6, P0, PT, R4, 0x1, RZ ;  /* 0x0000000104067810 */ /* 0x001fca0007f1e0ff */
[----:B------:R-:W-:-:S07]  /*4890*/  IMAD.X R7, RZ, RZ, R5, P0 ;  /* 0x000000ffff077224 */ /* 0x000fce00000e0605 */
[----:B------:R-:W0:Y:S02]  /*48a0*/  ATOMS.CAST.SPIN.64 P0, [R3], R4, R6 ;  /* 0x000000040300758d */ /* 0x000e240001800406 */
[----:B0-----:R-:W-:Y:S05]  /*48b0*/  @!P0 BRA `(.L_x_106) ;  /* 0xfffffffc00ec8947 */ /* 0x001fea000383ffff */
.L_x_3:
[----:B0-----:R-:W0:Y:S01]  /*48c0*/  LDC R9, c[0x0][0x3b0] ;  /* 0x0000ec00ff097b82 */ /* 0x001e220000000800 */
[----:B------:R-:W-:Y:S07]  /*48d0*/  WARPSYNC.ALL ;  /* 0x0000000000007948 */ /* 0x000fee0003800000 */
[----:B------:R-:W-:Y:S01]  /*48e0*/  BAR.SYNC.DEFER_BLOCKING 0x0 ;  /* 0x0000000000007b1d */ /* 0x000fe20000010000 */
[----:B0-----:R-:W-:-:S13]  /*48f0*/  ISETP.GE.AND P0, PT, R0, R9, PT ;  /* 0x000000090000720c */ /* 0x001fda0003f06270 */
[----:B------:R-:W-:Y:S05]  /*4900*/  @P0 EXIT ;  /* 0x000000000000094d */ /* 0x000fea0003800000 */
[----:B------:R-:W0:Y:S02]  /*4910*/  LDC.64 R6, c[0x0][0x380] ;  /* 0x0000e000ff067b82 */ /* 0x000e240000000a00 */
.L_x_107:
[C---:B-1----:R-:W-:Y:S01]  /*4920*/  LEA R4, R0.reuse, UR13, 0x3 ;  /* 0x0000000d00047c11 */ /* 0x042fe2000f8e18ff */
[----:B0-----:R-:W-:-:S05]  /*4930*/  IMAD.WIDE R2, R0, 0x8, R6 ;  /* 0x0000000800027825 */ /* 0x001fca00078e0206 */
[----:B--2---:R-:W0:Y:S01]  /*4940*/  LDS.64 R4, [R4] ;  /* 0x0000000004047984 */ /* 0x004e220000000a00 */
[----:B------:R-:W-:-:S05]  /*4950*/  VIADD R0, R0, UR9 ;  /* 0x0000000900007c36 */ /* 0x000fca0008000000 */
[----:B------:R-:W-:Y:S01]  /*4960*/  ISETP.GE.AND P0, PT, R0, R9, PT ;  /* 0x000000090000720c */ /* 0x000fe20003f06270 */
[----:B0-----:R1:W-:-:S12]  /*4970*/  REDG.E.ADD.64.STRONG.GPU desc[UR10][R2.64], R4 ;  /* 0x000000040200798e */ /* 0x0013d8000c12e50a */
[----:B------:R-:W-:Y:S05]  /*4980*/  @!P0 BRA `(.L_x_107) ;  /* 0xfffffffc00e48947 */ /* 0x000fea000383ffff */
[----:B------:R-:W-:Y:S05]  /*4990*/  EXIT ;  /* 0x000000000000794d */ /* 0x000fea0003800000 */
        .weak           $__internal_0_$__cuda_sm20_div_rn_f64_full
        .type           $__internal_0_$__cuda_sm20_div_rn_f64_full,@function
        .size           $__internal_0_$__cuda_sm20_div_rn_f64_full,($__internal_1_$__cuda_sm20_dsqrt_rn_f64_mediumpath_v1 - $__internal_0_$__cuda_sm20_div_rn_f64_full)
$__internal_0_$__cuda_sm20_div_rn_f64_full:
[----:B------:R-:W-:Y:S01]  /*49a0*/  FSETP.GEU.AND P3, PT, |R33|, 1.469367938527859385e-39, PT ;  /* 0x001000002100780b */ /* 0x000fe20003f6e200 */
[----:B------:R-:W-:Y:S01]  /*49b0*/  IMAD.MOV.U32 R24, RZ, RZ, 0x1ca00000 ;  /* 0x1ca00000ff187424 */ /* 0x000fe200078e00ff */
[C---:B------:R-:W-:Y:S01]  /*49c0*/  FSETP.GEU.AND P0, PT, |R5|.reuse, 1.469367938527859385e-39, PT ;  /* 0x001000000500780b */ /* 0x040fe20003f0e200 */
[----:B------:R-:W-:Y:S01]  /*49d0*/  IMAD.MOV.U32 R34, RZ, RZ, 0x1 ;  /* 0x00000001ff227424 */ /* 0x000fe200078e00ff */
[----:B------:R-:W-:Y:S01]  /*49e0*/  LOP3.LUT R30, R5, 0x800fffff, RZ, 0xc0, !PT ;  /* 0x800fffff051e7812 */ /* 0x000fe200078ec0ff */
[----:B------:R-:W-:Y:S01]  /*49f0*/  BSSY.RECONVERGENT B0, `(.L_x_108) ;  /* 0x0000052000007945 */ /* 0x000fe20003800200 */
[----:B------:R-:W-:Y:S02]  /*4a00*/  LOP3.LUT R23, R33, 0x7ff00000, RZ, 0xc0, !PT ;  /* 0x7ff0000021177812 */ /* 0x000fe400078ec0ff */
[----:B------:R-:W-:Y:S02]  /*4a10*/  LOP3.LUT R31, R30, 0x3ff00000, RZ, 0xfc, !PT ;  /* 0x3ff000001e1f7812 */ /* 0x000fe400078efcff */
[----:B------:R-:W-:Y:S01]  /*4a20*/  MOV R30, R4 ;  /* 0x00000004001e7202 */ /* 0x000fe20000000f00 */
[----:B------:R-:W-:Y:S01]  /*4a30*/  IMAD.MOV.U32 R25, RZ, RZ, R23 ;  /* 0x000000ffff197224 */ /* 0x000fe200078e0017 */
[C---:B------:R-:W-:Y:S01]  /*4a40*/  LOP3.LUT R26, R5.reuse, 0x7ff00000, RZ, 0xc0, !PT ;  /* 0x7ff00000051a7812 */ /* 0x040fe200078ec0ff */
[----:B------:R-:W-:Y:S01]  /*4a50*/  @!P3 IMAD.MOV.U32 R14, RZ, RZ, RZ ;  /* 0x000000ffff0eb224 */ /* 0x000fe200078e00ff */
[----:B------:R-:W-:Y:S01]  /*4a60*/  @!P3 LOP3.LUT R12, R5, 0x7ff00000, RZ, 0xc0, !PT ;  /* 0x7ff00000050cb812 */ /* 0x000fe200078ec0ff */
[----:B------:R-:W-:Y:S01]  /*4a70*/  @!P0 DMUL R30, R4, 8.98846567431157953865e+307 ;  /* 0x7fe00000041e8828 */ /* 0x000fe20000000000 */
[----:B------:R-:W-:-:S02]  /*4a80*/  ISETP.GE.U32.AND P2, PT, R23, R26, PT ;  /* 0x0000001a1700720c */ /* 0x000fc40003f46070 */
[----:B------:R-:W-:Y:S02]  /*4a90*/  @!P3 ISETP.GE.U32.AND P4, PT, R23, R12, PT ;  /* 0x0000000c1700b20c */ /* 0x000fe40003f86070 */
[C---:B------:R-:W-:Y:S01]  /*4aa0*/  SEL R13, R24.reuse, 0x63400000, !P2 ;  /* 0x63400000180d7807 */ /* 0x040fe20005000000 */
[----:B------:R-:W0:Y:S01]  /*4ab0*/  MUFU.RCP64H R35, R31 ;  /* 0x0000001f00237308 */ /* 0x000e220000001800 */
[----:B------:R-:W-:Y:S02]  /*4ac0*/  @!P3 SEL R15, R24, 0x63400000, !P4 ;  /* 0x63400000180fb807 */ /* 0x000fe40006000000 */
[--C-:B------:R-:W-:Y:S02]  /*4ad0*/  LOP3.LUT R13, R13, 0x800fffff, R33.reuse, 0xf8, !PT ;  /* 0x800fffff0d0d7812 */ /* 0x100fe400078ef821 */
[----:B------:R-:W-:Y:S02]  /*4ae0*/  @!P3 LOP3.LUT R12, R15, 0x80000000, R33, 0xf8, !PT ;  /* 0x800000000f0cb812 */ /* 0x000fe400078ef821 */
[----:B------:R-:W-:-:S02]  /*4af0*/  @!P0 LOP3.LUT R26, R31, 0x7ff00000, RZ, 0xc0, !PT ;  /* 0x7ff000001f1a8812 */ /* 0x000fc400078ec0ff */
[----:B------:R-:W-:Y:S01]  /*4b00*/  @!P3 LOP3.LUT R15, R12, 0x100000, RZ, 0xfc, !PT ;  /* 0x001000000c0fb812 */ /* 0x000fe200078efcff */
[----:B------:R-:W-:-:S06]  /*4b10*/  IMAD.MOV.U32 R12, RZ, RZ, R32 ;  /* 0x000000ffff0c7224 */ /* 0x000fcc00078e0020 */
[----:B------:R-:W-:Y:S02]  /*4b20*/  @!P3 DFMA R12, R12, 2, -R14 ;  /* 0x400000000c0cb82b */ /* 0x000fe4000000080e */
[----:B0-----:R-:W-:-:S08]  /*4b30*/  DFMA R14, R34, -R30, 1 ;  /* 0x3ff00000220e742b */ /* 0x001fd0000000081e */
[----:B------:R-:W-:Y:S01]  /*4b40*/  DFMA R14, R14, R14, R14 ;  /* 0x0000000e0e0e722b */ /* 0x000fe2000000000e */
[----:B------:R-:W-:-:S05]  /*4b50*/  @!P3 LOP3.LUT R25, R13, 0x7ff00000, RZ, 0xc0, !PT ;  /* 0x7ff000000d19b812 */ /* 0x000fca00078ec0ff */
[----:B------:R-:W-:Y:S02]  /*4b60*/  VIADD R27, R25, 0xffffffff ;  /* 0xffffffff191b7836 */ /* 0x000fe40000000000 */
[----:B------:R-:W-:-:S03]  /*4b70*/  DFMA R34, R34, R14, R34 ;  /* 0x0000000e2222722b */ /* 0x000fc60000000022 */
[----:B------:R-:W-:Y:S02]  /*4b80*/  ISETP.GT.U32.AND P0, PT, R27, 0x7feffffe, PT ;  /* 0x7feffffe1b00780c */ /* 0x000fe40003f04070 */
[----:B------:R-:W-:-:S03]  /*4b90*/  IADD3 R27, PT, PT, R26, -0x1, RZ ;  /* 0xffffffff1a1b7810 */ /* 0x000fc60007ffe0ff */
[----:B------:R-:W-:Y:S01]  /*4ba0*/  DFMA R36, R34, -R30, 1 ;  /* 0x3ff000002224742b */ /* 0x000fe2000000081e */
[----:B------:R-:W-:-:S07]  /*4bb0*/  ISETP.GT.U32.OR P0, PT, R27, 0x7feffffe, P0 ;  /* 0x7feffffe1b00780c */ /* 0x000fce0000704470 */
[----:B------:R-:W-:-:S08]  /*4bc0*/  DFMA R36, R34, R36, R34 ;  /* 0x000000242224722b */ /* 0x000fd00000000022 */
[----:B------:R-:W-:-:S08]  /*4bd0*/  DMUL R34, R36, R12 ;  /* 0x0000000c24227228 */ /* 0x000fd00000000000 */
[----:B------:R-:W-:-:S08]  /*4be0*/  DFMA R14, R34, -R30, R12 ;  /* 0x8000001e220e722b */ /* 0x000fd0000000000c */
[----:B------:R-:W-:Y:S01]  /*4bf0*/  DFMA R14, R36, R14, R34 ;  /* 0x0000000e240e722b */ /* 0x000fe20000000022 */
[----:B------:R-:W-:Y:S10]  /*4c00*/  @P0 BRA `(.L_x_109) ;  /* 0x00000000006c0947 */ /* 0x000ff40003800000 */
[----:B------:R-:W-:-:S04]  /*4c10*/  LOP3.LUT R26, R5, 0x7ff00000, RZ, 0xc0, !PT ;  /* 0x7ff00000051a7812 */ /* 0x000fc800078ec0ff */
[CC--:B------:R-:W-:Y:S02]  /*4c20*/  VIADDMNMX R25, R23.reuse, -R26.reuse, 0xb9600000, !PT ;  /* 0xb960000017197446 */ /* 0x0c0fe4000780091a */
[----:B------:R-:W-:Y:S01]  /*4c30*/  ISETP.GE.U32.AND P0, PT, R23, R26, PT ;  /* 0x0000001a1700720c */ /* 0x000fe20003f06070 */
[----:B------:R-:W-:Y:S01]  /*4c40*/  IMAD.MOV.U32 R26, RZ, RZ, RZ ;  /* 0x000000ffff1a7224 */ /* 0x000fe200078e00ff */
[----:B------:R-:W-:Y:S02]  /*4c50*/  VIMNMX R25, PT, PT, R25, 0x46a00000, PT ;  /* 0x46a0000019197848 */ /* 0x000fe40003fe0100 */
[----:B------:R-:W-:-:S05]  /*4c60*/  SEL R24, R24, 0x63400000, !P0 ;  /* 0x6340000018187807 */ /* 0x000fca0004000000 */
[----:B------:R-:W-:-:S04]  /*4c70*/  IMAD.IADD R24, R25, 0x1, -R24 ;  /* 0x0000000119187824 */ /* 0x000fc800078e0a18 */
[----:B------:R-:W-:-:S06]  /*4c80*/  VIADD R27, R24, 0x7fe00000 ;  /* 0x7fe00000181b7836 */ /* 0x000fcc0000000000 */
[----:B------:R-:W-:-:S10]  /*4c90*/  DMUL R34, R14, R26 ;  /* 0x0000001a0e227228 */ /* 0x000fd40000000000 */
[----:B------:R-:W-:-:S13]  /*4ca0*/  FSETP.GTU.AND P0, PT, |R35|, 1.469367938527859385e-39, PT ;  /* 0x001000002300780b */ /* 0x000fda0003f0c200 */
[----:B------:R-:W-:Y:S05]  /*4cb0*/  @P0 BRA `(.L_x_110) ;  /* 0x0000000000940947 */ /* 0x000fea0003800000 */
[----:B------:R-:W-:Y:S01]  /*4cc0*/  DFMA R12, R14, -R30, R12 ;  /* 0x8000001e0e0c722b */ /* 0x000fe2000000000c */
[----:B------:R-:W-:-:S09]  /*4cd0*/  IMAD.MOV.U32 R30, RZ, RZ, RZ ;  /* 0x000000ffff1e7224 */ /* 0x000fd200078e00ff */
[C---:B------:R-:W-:Y:S02]  /*4ce0*/  FSETP.NEU.AND P0, PT, R13.reuse, RZ, PT ;  /* 0x000000ff0d00720b */ /* 0x040fe40003f0d000 */
[----:B------:R-:W-:-:S04]  /*4cf0*/  LOP3.LUT R12, R13, 0x80000000, R5, 0x48, !PT ;  /* 0x800000000d0c7812 */ /* 0x000fc800078e4805 */
[----:B------:R-:W-:-:S07]  /*4d00*/  LOP3.LUT R31, R12, R27, RZ, 0xfc, !PT ;  /* 0x0000001b0c1f7212 */ /* 0x000fce00078efcff */
[----:B------:R-:W-:Y:S05]  /*4d10*/  @!P0 BRA `(.L_x_110) ;  /* 0x00000000007c8947 */ /* 0x000fea0003800000 */
[----:B------:R-:W-:Y:S01]  /*4d20*/  IMAD.MOV R27, RZ, RZ, -R24 ;  /* 0x000000ffff1b7224 */ /* 0x000fe200078e0a18 */
[----:B------:R-:W-:Y:S01]  /*4d30*/  IADD3 R24, PT, PT, -R24, -0x43300000, RZ ;  /* 0xbcd0000018187810 */ /* 0x000fe20007ffe1ff */
[----:B------:R-:W-:-:S06]  /*4d40*/  IMAD.MOV.U32 R26, RZ, RZ, RZ ;  /* 0x000000ffff1a7224 */ /* 0x000fcc00078e00ff */
[----:B------:R-:W-:Y:S02]  /*4d50*/  DFMA R26, R34, -R26, R14 ;  /* 0x8000001a221a722b */ /* 0x000fe4000000000e */
[----:B------:R-:W-:-:S08]  /*4d60*/  DMUL.RP R14, R14, R30 ;  /* 0x0000001e0e0e7228 */ /* 0x000fd00000008000 */
[----:B------:R-:W-:Y:S02]  /*4d70*/  FSETP.NEU.AND P0, PT, |R27|, R24, PT ;  /* 0x000000181b00720b */ /* 0x000fe40003f0d200 */
[----:B------:R-:W-:Y:S02]  /*4d80*/  LOP3.LUT R13, R15, R12, RZ, 0x3c, !PT ;  /* 0x0000000c0f0d7212 */ /* 0x000fe400078e3cff */
[----:B------:R-:W-:Y:S02]  /*4d90*/  FSEL R34, R14, R34, !P0 ;  /* 0x000000220e227208 */ /* 0x000fe40004000000 */
[----:B------:R-:W-:Y:S01]  /*4da0*/  FSEL R35, R13, R35, !P0 ;  /* 0x000000230d237208 */ /* 0x000fe20004000000 */
[----:B------:R-:W-:Y:S06]  /*4db0*/  BRA `(.L_x_110) ;  /* 0x0000000000547947 */ /* 0x000fec0003800000 */
.L_x_109:
[----:B------:R-:W-:-:S14]  /*4dc0*/  DSETP.NAN.AND P0, PT, R32, R32, PT ;  /* 0x000000202000722a */ /* 0x000fdc0003f08000 */
[----:B------:R-:W-:Y:S05]  /*4dd0*/  @P0 BRA `(.L_x_111) ;  /* 0x0000000000440947 */ /* 0x000fea0003800000 */
[----:B------:R-:W-:-:S14]  /*4de0*/  DSETP.NAN.AND P0, PT, R4, R4, PT ;  /* 0x000000040400722a */ /* 0x000fdc0003f08000 */
[----:B------:R-:W-:Y:S05]  /*4df0*/  @P0 BRA `(.L_x_112) ;  /* 0x0000000000300947 */ /* 0x000fea0003800000 */
[----:B------:R-:W-:Y:S01]  /*4e00*/  ISETP.NE.AND P0, PT, R25, R26, PT ;  /* 0x0000001a1900720c */ /* 0x000fe20003f05270 */
[----:B------:R-:W-:Y:S01]  /*4e10*/  IMAD.MOV.U32 R35, RZ, RZ, -0x80000 ;  /* 0xfff80000ff237424 */ /* 0x000fe200078e00ff */
[----:B------:R-:W-:-:S11]  /*4e20*/  MOV R34, 0x0 ;  /* 0x0000000000227802 */ /* 0x000fd60000000f00 */
[----:B------:R-:W-:Y:S05]  /*4e30*/  @!P0 BRA `(.L_x_110) ;  /* 0x0000000000348947 */ /* 0x000fea0003800000 */
[----:B------:R-:W-:Y:S02]  /*4e40*/  ISETP.NE.AND P0, PT, R25, 0x7ff00000, PT ;  /* 0x7ff000001900780c */ /* 0x000fe40003f05270 */
[----:B------:R-:W-:Y:S02]  /*4e50*/  LOP3.LUT R35, R33, 0x80000000, R5, 0x48, !PT ;  /* 0x8000000021237812 */ /* 0x000fe400078e4805 */
[----:B------:R-:W-:-:S13]  /*4e60*/  ISETP.EQ.OR P0, PT, R26, RZ, !P0 ;  /* 0x000000ff1a00720c */ /* 0x000fda0004702670 */
[----:B------:R-:W-:Y:S01]  /*4e70*/  @P0 LOP3.LUT R12, R35, 0x7ff00000, RZ, 0xfc, !PT ;  /* 0x7ff00000230c0812 */ /* 0x000fe200078efcff */
[----:B------:R-:W-:Y:S02]  /*4e80*/  @!P0 IMAD.MOV.U32 R34, RZ, RZ, RZ ;  /* 0x000000ffff228224 */ /* 0x000fe400078e00ff */
[----:B------:R-:W-:Y:S02]  /*4e90*/  @P0 IMAD.MOV.U32 R34, RZ, RZ, RZ ;  /* 0x000000ffff220224 */ /* 0x000fe400078e00ff */
[----:B------:R-:W-:Y:S01]  /*4ea0*/  @P0 IMAD.MOV.U32 R35, RZ, RZ, R12 ;  /* 0x000000ffff230224 */ /* 0x000fe200078e000c */
[----:B------:R-:W-:Y:S06]  /*4eb0*/  BRA `(.L_x_110) ;  /* 0x0000000000147947 */ /* 0x000fec0003800000 */
.L_x_112:
[----:B------:R-:W-:Y:S01]  /*4ec0*/  LOP3.LUT R35, R5, 0x80000, RZ, 0xfc, !PT ;  /* 0x0008000005237812 */ /* 0x000fe200078efcff */
[----:B------:R-:W-:Y:S01]  /*4ed0*/  IMAD.MOV.U32 R34, RZ, RZ, R4 ;  /* 0x000000ffff227224 */ /* 0x000fe200078e0004 */
[----:B------:R-:W-:Y:S06]  /*4ee0*/  BRA `(.L_x_110) ;  /* 0x0000000000087947 */ /* 0x000fec0003800000 */
.L_x_111:
[----:B------:R-:W-:Y:S01]  /*4ef0*/  LOP3.LUT R35, R33, 0x80000, RZ, 0xfc, !PT ;  /* 0x0008000021237812 */ /* 0x000fe200078efcff */
[----:B------:R-:W-:-:S07]  /*4f00*/  IMAD.MOV.U32 R34, RZ, RZ, R32 ;  /* 0x000000ffff227224 */ /* 0x000fce00078e0020 */
.L_x_110:
[----:B------:R-:W-:Y:S05]  /*4f10*/  BSYNC.RECONVERGENT B0 ;  /* 0x0000000000007941 */ /* 0x000fea0003800200 */
.L_x_108:
[----:B------:R-:W-:-:S04]  /*4f20*/  MOV R23, 0x0 ;  /* 0x0000000000177802 */ /* 0x000fc80000000f00 */
[----:B------:R-:W-:Y:S05]  /*4f30*/  RET.REL.NODEC R22 `(_Z11PDH_kernel4PyPdS0_S0_xdi) ;  /* 0xffffffb016307950 */ /* 0x000fea0003c3ffff */
        .weak           $__internal_1_$__cuda_sm20_dsqrt_rn_f64_mediumpath_v1
        .type           $__internal_1_$__cuda_sm20_dsqrt_rn_f64_mediumpath_v1,@function
        .size           $__internal_1_$__cuda_sm20_dsqrt_rn_f64_mediumpath_v1,(.L_x_230 - $__internal_1_$__cuda_sm20_dsqrt_rn_f64_mediumpath_v1)
$__internal_1_$__cuda_sm20_dsqrt_rn_f64_mediumpath_v1:
[----:B------:R-:W-:Y:S01]  /*4f40*/  ISETP.GE.U32.AND P0, PT, R26, -0x3400000, PT ;  /* 0xfcc000001a00780c */ /* 0x000fe20003f06070 */
[----:B------:R-:W-:Y:S01]  /*4f50*/  BSSY.RECONVERGENT B0, `(.L_x_113) ;  /* 0x0000026000007945 */ /* 0x000fe20003800200 */
[----:B------:R-:W-:Y:S02]  /*4f60*/  IMAD.MOV.U32 R31, RZ, RZ, R25 ;  /* 0x000000ffff1f7224 */ /* 0x000fe400078e0019 */
[----:B------:R-:W-:Y:S02]  /*4f70*/  IMAD.MOV.U32 R25, RZ, RZ, R23 ;  /* 0x000000ffff197224 */ /* 0x000fe400078e0017 */
[----:B------:R-:W-:-:S07]  /*4f80*/  IMAD.MOV.U32 R23, RZ, RZ, R13 ;  /* 0x000000ffff177224 */ /* 0x000fce00078e000d */
[----:B------:R-:W-:Y:S05]  /*4f90*/  @!P0 BRA `(.L_x_114) ;  /* 0x0000000000208947 */ /* 0x000fea0003800000 */
[----:B------:R-:W-:-:S10]  /*4fa0*/  DFMA.RM R22, R24, R22, R14 ;  /* 0x000000161816722b */ /* 0x000fd4000000400e */
[----:B------:R-:W-:-:S05]  /*4fb0*/  IADD3 R14, P0, PT, R22, 0x1, RZ ;  /* 0x00000001160e7810 */ /* 0x000fca0007f1e0ff */
[----:B------:R-:W-:-:S06]  /*4fc0*/  IMAD.X R15, RZ, RZ, R23, P0 ;  /* 0x000000ffff0f7224 */ /* 0x000fcc00000e0617 */
[----:B------:R-:W-:-:S08]  /*4fd0*/  DFMA.RP R30, -R22, R14, R30 ;  /* 0x0000000e161e722b */ /* 0x000fd0000000811e */
[----:B------:R-:W-:-:S06]  /*4fe0*/  DSETP.GT.AND P0, PT, R30, RZ, PT ;  /* 0x000000ff1e00722a */ /* 0x000fcc0003f04000 */
[----:B------:R-:W-:Y:S02]  /*4ff0*/  FSEL R14, R14, R22, P0 ;  /* 0x000000160e0e7208 */ /* 0x000fe40000000000 */
[----:B------:R-:W-:Y:S01]  /*5000*/  FSEL R15, R15, R23, P0 ;  /* 0x000000170f0f7208 */ /* 0x000fe20000000000 */
[----:B------:R-:W-:Y:S06]  /*5010*/  BRA `(.L_x_115) ;  /* 0x0000000000647947 */ /* 0x000fec0003800000 */
.L_x_114:
[----:B------:R-:W-:-:S14]  /*5020*/  DSETP.NE.AND P0, PT, R30, RZ, PT ;  /* 0x000000ff1e00722a */ /* 0x000fdc0003f05000 */
[----:B------:R-:W-:Y:S05]  /*5030*/  @!P0 BRA `(.L_x_116) ;  /* 0x0000000000588947 */ /* 0x000fea0003800000 */
[----:B------:R-:W-:-:S13]  /*5040*/  ISETP.GE.AND P0, PT, R31, RZ, PT ;  /* 0x000000ff1f00720c */ /* 0x000fda0003f06270 */
[----:B------:R-:W-:Y:S02]  /*5050*/  @!P0 IMAD.MOV.U32 R14, RZ, RZ, 0x0 ;  /* 0x00000000ff0e8424 */ /* 0x000fe400078e00ff */
[----:B------:R-:W-:Y:S01]  /*5060*/  @!P0 IMAD.MOV.U32 R15, RZ, RZ, -0x80000 ;  /* 0xfff80000ff0f8424 */ /* 0x000fe200078e00ff */
[----:B------:R-:W-:Y:S06]  /*5070*/  @!P0 BRA `(.L_x_115) ;  /* 0x00000000004c8947 */ /* 0x000fec0003800000 */
[----:B------:R-:W-:-:S13]  /*5080*/  ISETP.GT.AND P0, PT, R31, 0x7fefffff, PT ;  /* 0x7fefffff1f00780c */ /* 0x000fda0003f04270 */
[----:B------:R-:W-:Y:S05]  /*5090*/  @P0 BRA `(.L_x_116) ;  /* 0x0000000000400947 */ /* 0x000fea0003800000 */
[----:B------:R-:W-:Y:S01]  /*50a0*/  DMUL R30, R30, 8.11296384146066816958e+31 ;  /* 0x469000001e1e7828 */ /* 0x000fe20000000000 */
[----:B------:R-:W-:Y:S01]  /*50b0*/  MOV R24, RZ ;  /* 0x000000ff00187202 */ /* 0x000fe20000000f00 */
[----:B------:R-:W-:Y:S02]  /*50c0*/  IMAD.MOV.U32 R14, RZ, RZ, 0x0 ;  /* 0x00000000ff0e7424 */ /* 0x000fe400078e00ff */
[----:B------:R-:W-:Y:S02]  /*50d0*/  IMAD.MOV.U32 R15, RZ, RZ, 0x3fd80000 ;  /* 0x3fd80000ff0f7424 */ /* 0x000fe400078e00ff */
[----:B------:R-:W0:Y:S02]  /*50e0*/  MUFU.RSQ64H R25, R31 ;  /* 0x0000001f00197308 */ /* 0x000e240000001c00 */
[----:B0-----:R-:W-:-:S08]  /*50f0*/  DMUL R22, R24, R24 ;  /* 0x0000001818167228 */ /* 0x001fd00000000000 */
[----:B------:R-:W-:-:S08]  /*5100*/  DFMA R22, R30, -R22, 1 ;  /* 0x3ff000001e16742b */ /* 0x000fd00000000816 */
[----:B------:R-:W-:Y:S02]  /*5110*/  DFMA R14, R22, R14, 0.5 ;  /* 0x3fe00000160e742b */ /* 0x000fe4000000000e */
[----:B------:R-:W-:-:S08]  /*5120*/  DMUL R22, R24, R22 ;  /* 0x0000001618167228 */ /* 0x000fd00000000000 */
[----:B------:R-:W-:-:S08]  /*5130*/  DFMA R22, R14, R22, R24 ;  /* 0x000000160e16722b */ /* 0x000fd00000000018 */
[----:B------:R-:W-:Y:S02]  /*5140*/  DMUL R14, R30, R22 ;  /* 0x000000161e0e7228 */ /* 0x000fe40000000000 */
[----:B------:R-:W-:-:S06]  /*5150*/  VIADD R23, R23, 0xfff00000 ;  /* 0xfff0000017177836 */ /* 0x000fcc0000000000 */
[----:B------:R-:W-:-:S08]  /*5160*/  DFMA R24, R14, -R14, R30 ;  /* 0x8000000e0e18722b */ /* 0x000fd0000000001e */
[----:B------:R-:W-:-:S10]  /*5170*/  DFMA R14, R22, R24, R14 ;  /* 0x00000018160e722b */ /* 0x000fd4000000000e */
[----:B------:R-:W-:Y:S01]  /*5180*/  VIADD R15, R15, 0xfcb00000 ;  /* 0xfcb000000f0f7836 */ /* 0x000fe20000000000 */
[----:B------:R-:W-:Y:S06]  /*5190*/  BRA `(.L_x_115) ;  /* 0x0000000000047947 */ /* 0x000fec0003800000 */
.L_x_116:
[----:B------:R-:W-:-:S11]  /*51a0*/  DADD R14, R30, R30 ;  /* 0x000000001e0e7229 */ /* 0x000fd6000000001e */
.L_x_115:
[----:B------:R-:W-:Y:S05]  /*51b0*/  BSYNC.RECONVERGENT B0 ;  /* 0x0000000000007941 */ /* 0x000fea0003800200 */
.L_x_113:
[----:B------:R-:W-:-:S04]  /*51c0*/  IMAD.MOV.U32 R13, RZ, RZ, 0x0 ;  /* 0x00000000ff0d7424 */ /* 0x000fc800078e00ff */
[----:B------:R-:W-:Y:S05]  /*51d0*/  RET.REL.NODEC R12 `(_Z11PDH_kernel4PyPdS0_S0_xdi) ;  /* 0xffffffac0c887950 */ /* 0x000fea0003c3ffff */
.L_x_117:
[----:B------:R-:W-:-:S00]  /*51e0*/  BRA `(.L_x_117) ;  /* 0xfffffffc00fc7947 */ /* 0x000fc0000383ffff */
[----:B------:R-:W-:-:S00]  /*51f0*/  NOP ;  /* 0x0000000000007918 */ /* 0x000fc00000000000 */
        /* <DEDUP_REMOVED lines=8> */
.L_x_230:


//--------------------- .text._Z11PDH_kernel3PyPdS0_S0_xd --------------------------
	.section	.text._Z11PDH_kernel3PyPdS0_S0_xd,"ax",@progbits
	.align	128
        .global         _Z11PDH_kernel3PyPdS0_S0_xd
        .type           _Z11PDH_kernel3PyPdS0_S0_xd,@function
        .size           _Z11PDH_kernel3PyPdS0_S0_xd,(.L_x_232 - _Z11PDH_kernel3PyPdS0_S0_xd)
        .other          _Z11PDH_kernel3PyPdS0_S0_xd,@"STO_CUDA_ENTRY STV_DEFAULT"
_Z11PDH_kernel3PyPdS0_S0_xd:
.text._Z11PDH_kernel3PyPdS0_S0_xd:
[----:B------:R-:W-:Y:S01]  /*0000*/  LDC R1, c[0x0][0x37c] ;  /* 0x0000df00ff017b82 */ /* 0x000fe20000000800 */
[----:B------:R-:W0:Y:S07]  /*0010*/  S2R R10, SR_TID.X ;  /* 0x00000000000a7919 */ /* 0x000e2e0000002100 */
[----:B------:R-:W1:Y:S01]  /*0020*/  S2UR UR6, SR_CTAID.X ;  /* 0x00000000000679c3 */ /* 0x000e620000002500 */
[----:B------:R-:W1:Y:S01]  /*0030*/  LDCU UR12, c[0x0][0x360] ;  /* 0x00006c00ff0c77ac */ /* 0x000e620008000800 */
[----:B------:R-:W2:Y:S01]  /*0040*/  LDCU.64 UR4, c[0x0][0x3a0] ;  /* 0x00007400ff0477ac */ /* 0x000ea20008000a00 */
[----:B-1----:R-:W-:-:S06]  /*0050*/  UIMAD UR13, UR6, UR12, URZ ;  /* 0x0000000c060d72a4 */ /* 0x002fcc000f8e02ff */
[----:B0-----:R-:W-:-:S05]  /*0060*/  VIADD R6, R10, UR13 ;  /* 0x0000000d0a067c36 */ /* 0x001fca0008000000 */
[----:B--2---:R-:W-:Y:S02]  /*0070*/  ISETP.GE.U32.AND P0, PT, R6, UR4, PT ;  /* 0x0000000406007c0c */ /* 0x004fe4000bf06070 */
[----:B------:R-:W-:-:S04]  /*0080*/  SHF.R.S32.HI R3, RZ, 0x1f, R6 ;  /* 0x0000001fff037819 */ /* 0x000fc80000011406 */
[----:B------:R-:W-:-:S13]  /*0090*/  ISETP.GE.AND.EX P0, PT, R3, UR5, PT, P0 ;  /* 0x0000000503007c0c */ /* 0x000fda000bf06300 */
[----:B------:R-:W-:Y:S05]  /*00a0*/  @P0 EXIT ;  /* 0x000000000000094d */ /* 0x000fea0003800000 */
[----:B------:R-:W0:Y:S01]  /*00b0*/  LDCU.64 UR4, c[0x0][0x388] ;  /* 0x00007100ff0477ac */ /* 0x000e220008000a00 */
[C---:B------:R-:W-:Y:S01]  /*00c0*/  IMAD.SHL.U32 R18, R6.reuse, 0x8, RZ ;  /* 0x0000000806127824 */ /* 0x040fe200078e00ff */
[----:B------:R-:W-:Y:S01]  /*00d0*/  SHF.L.U64.HI R3, R6, 0x3, R3 ;  /* 0x0000000306037819 */ /* 0x000fe20000010203 */
[----:B------:R-:W1:Y:S01]  /*00e0*/  LDCU.128 UR16, c[0x0][0x390] ;  /* 0x00007200ff1077ac */ /* 0x000e620008000c00 */
[----:B------:R-:W2:Y:S02]  /*00f0*/  LDCU.64 UR10, c[0x0][0x358] ;  /* 0x00006b00ff0a77ac */ /* 0x000ea40008000a00 */
[C---:B0-----:R-:W-:Y:S02]  /*0100*/  IADD3 R14, P0, PT, R18.reuse, UR4, RZ ;  /* 0x00000004120e7c10 */ /* 0x041fe4000ff1e0ff */
[C---:B-1----:R-:W-:Y:S02]  /*0110*/  IADD3 R16, P1, PT, R18.reuse, UR16, RZ ;  /* 0x0000001012107c10 */ /* 0x042fe4000ff3e0ff */
[----:B------:R-:W-:-:S02]  /*0120*/  IADD3 R18, P2, PT, R18, UR18, RZ ;  /* 0x0000001212127c10 */ /* 0x000fc4000ff5e0ff */
[C---:B------:R-:W-:Y:S02]  /*0130*/  IADD3.X R15, PT, PT, R3.reuse, UR5, RZ, P0, !PT ;  /* 0x00000005030f7c10 */ /* 0x040fe400087fe4ff */
[C---:B------:R-:W-:Y:S02]  /*0140*/  IADD3.X R17, PT, PT, R3.reuse, UR17, RZ, P1, !PT ;  /* 0x0000001103117c10 */ /* 0x040fe40008ffe4ff */
[----:B------:R-:W-:Y:S02]  /*0150*/  IADD3.X R19, PT, PT, R3, UR19, RZ, P2, !PT ;  /* 0x0000001303137c10 */ /* 0x000fe400097fe4ff */
[----:B--2---:R-:W5:Y:S04]  /*0160*/  LDG.E.64 R14, desc[UR10][R14.64] ;  /* 0x0000000a0e0e7981 */ /* 0x004f68000c1e1b00 */
[----:B------:R-:W5:Y:S04]  /*0170*/  LDG.E.64 R16, desc[UR10][R16.64] ;  /* 0x0000000a10107981 */ /* 0x000f68000c1e1b00 */
[----:B------:R-:W5:Y:S01]  /*0180*/  LDG.E.64 R18, desc[UR10][R18.64] ;  /* 0x0000000a12127981 */ /* 0x000f62000c1e1b00 */
[----:B------:R-:W0:Y:S01]  /*0190*/  S2UR UR5, SR_CgaCtaId ;  /* 0x00000000000579c3 */ /* 0x000e220000008800 */
[----:B------:R-:W1:Y:S01]  /*01a0*/  LDCU UR18, c[0x0][0x370] ;  /* 0x00006e00ff1277ac */ /* 0x000e620008000800 */
[----:B------:R-:W-:Y:S01]  /*01b0*/  IMAD.U32 R0, RZ, RZ, UR12 ;  /* 0x0000000cff007e24 */ /* 0x000fe2000f8e00ff */
[----:B------:R-:W-:Y:S01]  /*01c0*/  UMOV UR4, 0x400 ;  /* 0x0000040000047882 */ /* 0x000fe20000000000 */
[----:B------:R-:W2:Y:S04]  /*01d0*/  LDCU UR14, c[0x0][0x3a8] ;  /* 0x00007500ff0e77ac */ /* 0x000ea80008000800 */
[----:B------:R-:W3:Y:S01]  /*01e0*/  LDC R3, c[0x0][0x3ac] ;  /* 0x0000eb00ff037b82 */ /* 0x000ee20000000800 */
[----:B0-----:R-:W-:-:S02]  /*01f0*/  ULEA UR5, UR5, UR4, 0x18 ;  /* 0x0000000405057291 */ /* 0x001fc4000f8ec0ff */
[----:B------:R-:W-:-:S04]  /*0200*/  UIADD3 UR4, UPT, UPT, UR6, 0x1, URZ ;  /* 0x0000000106047890 */ /* 0x000fc8000fffe0ff */
[----:B-1----:R-:W-:Y:S01]  /*0210*/  UISETP.GE.U32.AND UP0, UPT, UR4, UR18, UPT ;  /* 0x000000120400728c */ /* 0x002fe2000bf06070 */
[----:B------:R-:W-:-:S04]  /*0220*/  LEA R11, R10, UR5, 0x3 ;  /* 0x000000050a0b7c11 */ /* 0x000fc8000f8e18ff */
[----:B------:R-:W-:-:S04]  /*0230*/  LEA R9, R0, R11, 0x3 ;  /* 0x0000000b00097211 */ /* 0x000fc800078e18ff */
[----:B--2---:R-:W-:Y:S05]  /*0240*/  BRA.U UP0, `(.L_x_118) ;  /* 0x0000002100247547 */ /* 0x004fea000b800000 */
[----:B------:R-:W-:Y:S01]  /*0250*/  ULOP3.LUT UR6, UR12, 0x7fc, URZ, 0xc0, !UPT ;  /* 0x000007fc0c067892 */ /* 0x000fe2000f8ec0ff */
[----:B------:R-:W-:-:S11]  /*0260*/  UMOV UR5, UR4 ;  /* 0x0000000400057c82 */ /* 0x000fd60008000000 */
.L_x_157:
[----:B0-----:R-:W0:Y:S01]  /*0270*/  LDCU.64 UR16, c[0x0][0x3a0] ;  /* 0x00007400ff1077ac */ /* 0x001e220008000a00 */
[----:B-1----:R-:W1:Y:S01]  /*0280*/  LDC.64 R22, c[0x0][0x390] ;  /* 0x0000e400ff167b82 */ /* 0x002e620000000a00 */
[----:B------:R-:W-:-:S07]  /*0290*/  UIMAD UR9, UR12, UR5, URZ ;  /* 0x000000050c0972a4 */ /* 0x000fce000f8e02ff */
[----:B--2---:R-:W2:Y:S01]  /*02a0*/  LDC.64 R24, c[0x0][0x398] ;  /* 0x0000e600ff187b82 */ /* 0x004ea20000000a00 */
[----:B------:R-:W-:-:S05]  /*02b0*/  VIADD R0, R10, UR9 ;  /* 0x000000090a007c36 */ /* 0x000fca0008000000 */
[----:B------:R-:W-:Y:S02]  /*02c0*/  SHF.R.S32.HI R5, RZ, 0x1f, R0 ;  /* 0x0000001fff057819 */ /* 0x000fe40000011400 */
[----:B0-----:R-:W-:-:S04]  /*02d0*/  ISETP.GE.U32.AND P0, PT, R0, UR16, PT ;  /* 0x0000001000007c0c */ /* 0x001fc8000bf06070 */
[----:B------:R-:W-:-:S13]  /*02e0*/  ISETP.GE.AND.EX P0, PT, R5, UR17, PT, P0 ;  /* 0x0000001105007c0c */ /* 0x000fda000bf06300 */
[----:B---34-:R-:W0:Y:S01]  /*02f0*/  @!P0 LDC.64 R12, c[0x0][0x388] ;  /* 0x0000e200ff0c8b82 */ /* 0x018e220000000a00 */
[C---:B------:R-:W-:Y:S01]  /*0300*/  @!P0 IMAD.SHL.U32 R21, R0.reuse, 0x8, RZ ;  /* 0x0000000800158824 */ /* 0x040fe200078e00ff */
[----:B------:R-:W-:-:S04]  /*0310*/  @!P0 SHF.L.U64.HI R0, R0, 0x3, R5 ;  /* 0x0000000300008819 */ /* 0x000fc80000010205 */
[C---:B--2---:R-:W-:Y:S02]  /*0320*/  @!P0 IADD3 R20, P3, PT, R21.reuse, R24, RZ ;  /* 0x0000001815148210 */ /* 0x044fe40007f7e0ff */
[C---:B0-----:R-:W-:Y:S02]  /*0330*/  @!P0 IADD3 R4, P1, PT, R21.reuse, R12, RZ ;  /* 0x0000000c15048210 */ /* 0x041fe40007f3e0ff */
[----:B-1----:R-:W-:Y:S01]  /*0340*/  @!P0 IADD3 R12, P2, PT, R21, R22, RZ ;  /* 0x00000016150c8210 */ /* 0x002fe20007f5e0ff */
[C---:B------:R-:W-:Y:S02]  /*0350*/  @!P0 IMAD.X R21, R0.reuse, 0x1, R25, P3 ;  /* 0x0000000100158824 */ /* 0x040fe400018e0619 */
[C---:B------:R-:W-:Y:S01]  /*0360*/  @!P0 IMAD.X R5, R0.reuse, 0x1, R13, P1 ;  /* 0x0000000100058824 */ /* 0x040fe200008e060d */
[----:B------:R-:W-:-:S03]  /*0370*/  @!P0 IADD3.X R13, PT, PT, R0, R23, RZ, P2, !PT ;  /* 0x00000017000d8210 */ /* 0x000fc600017fe4ff */
[----:B------:R-:W2:Y:S04]  /*0380*/  @!P0 LDG.E.64 R20, desc[UR10][R20.64] ;  /* 0x0000000a14148981 */ /* 0x000ea8000c1e1b00 */
[----:B------:R-:W4:Y:S04]  /*0390*/  @!P0 LDG.E.64 R4, desc[UR10][R4.64] ;  /* 0x0000000a04048981 */ /* 0x000f28000c1e1b00 */
[----:B------:R-:W3:Y:S01]  /*03a0*/  @!P0 LDG.E.64 R12, desc[UR10][R12.64] ;  /* 0x0000000a0c0c8981 */ /* 0x000ee2000c1e1b00 */
[----:B------:R-:W-:-:S04]  /*03b0*/  IMAD.U32 R0, RZ, RZ, UR12 ;  /* 0x0000000cff007e24 */ /* 0x000fc8000f8e00ff */
[----:B------:R-:W-:Y:S01]  /*03c0*/  @!P0 IMAD R7, R0, 0x8, R9 ;  /* 0x0000000800078824 */ /* 0x000fe200078e0209 */
[----:B------:R-:W-:Y:S02]  /*03d0*/  UISETP.GE.U32.AND UP0, UPT, UR12, 0x4, UPT ;  /* 0x000000040c00788c */ /* 0x000fe4000bf06070 */
[----:B------:R-:W-:Y:S01]  /*03e0*/  UIADD3 UR5, UPT, UPT, UR5, 0x1, URZ ;  /* 0x0000000105057890 */ /* 0x000fe2000fffe0ff */
[----:B------:R-:W-:-:S03]  /*03f0*/  UMOV UR4, URZ ;  /* 0x000000ff00047c82 */ /* 0x000fc60008000000 */
[----:B------:R-:W-:Y:S01]  /*0400*/  UISETP.NE.AND UP1, UPT, UR5, UR18, UPT ;  /* 0x000000120500728c */ /* 0x000fe2000bf25270 */
[----:B----4-:R0:W-:Y:S04]  /*0410*/  @!P0 STS.64 [R11], R4 ;  /* 0x000000040b008388 */ /* 0x0101e80000000a00 */
[----:B---3--:R0:W-:Y:S04]  /*0420*/  @!P0 STS.64 [R9], R12 ;  /* 0x0000000c09008388 */ /* 0x0081e80000000a00 */
[----:B--2---:R0:W-:Y:S01]  /*0430*/  @!P0 STS.64 [R7], R20 ;  /* 0x0000001407008388 */ /* 0x0041e20000000a00 */
[----:B------:R-:W-:Y:S06]  /*0440*/  BAR.SYNC.DEFER_BLOCKING 0x0 ;  /* 0x0000000000007b1d */ /* 0x000fec0000010000 */
[----:B------:R-:W-:Y:S05]  /*0450*/  BRA.U !UP0, `(.L_x_119) ;  /* 0x0000001108347547 */ /* 0x000fea000b800000 */
[----:B------:R-:W1:Y:S01]  /*0460*/  S2UR UR8, SR_CgaCtaId ;  /* 0x00000000000879c3 */ /* 0x000e620000008800 */
[----:B------:R-:W-:Y:S01]  /*0470*/  UMOV UR7, 0x400 ;  /* 0x0000040000077882 */ /* 0x000fe20000000000 */
[----:B------:R-:W-:Y:S02]  /*0480*/  ULOP3.LUT UR4, UR12, 0xfffffffc, URZ, 0xc0, !UPT ;  /* 0xfffffffc0c047892 */ /* 0x000fe4000f8ec0ff */
[----:B------:R-:W-:Y:S02]  /*0490*/  UIADD3 UR15, UPT, UPT, UR9, 0x3, URZ ;  /* 0x00000003090f7890 */ /* 0x000fe4000fffe0ff */
[----:B------:R-:W-:Y:S02]  /*04a0*/  UIADD3 UR16, UPT, UPT, UR9, 0x2, URZ ;  /* 0x0000000209107890 */ /* 0x000fe4000fffe0ff */
[----:B------:R-:W2:Y:S01]  /*04b0*/  LDC.64 R34, c[0x0][0x3a8] ;  /* 0x0000ea00ff227b82 */ /* 0x000ea20000000a00 */
[----:B------:R-:W3:Y:S01]  /*04c0*/  LDCU UR20, c[0x0][0x3ac] ;  /* 0x00007580ff1477ac */ /* 0x000ee20008000800 */
[----:B------:R-:W4:Y:S06]  /*04d0*/  LDCU.64 UR26, c[0x0][0x3a0] ;  /* 0x00007400ff1a77ac */ /* 0x000f2c0008000a00 */
[----:B------:R-:W0:Y:S01]  /*04e0*/  LDC.64 R28, c[0x0][0x380] ;  /* 0x0000e000ff1c7b82 */ /* 0x000e220000000a00 */
[----:B------:R-:W-:-:S02]  /*04f0*/  UIADD3 UR17, UPT, UPT, UR9, 0x1, URZ ;  /* 0x0000000109117890 */ /* 0x000fc4000fffe0ff */
[----:B------:R-:W-:Y:S02]  /*0500*/  UIADD3 UR4, UPT, UPT, -UR4, URZ, URZ ;  /* 0x000000ff04047290 */ /* 0x000fe4000fffe1ff */
[----:B-1----:R-:W-:-:S03]  /*0510*/  ULEA UR7, UR8, UR7, 0x18 ;  /* 0x0000000708077291 */ /* 0x002fc6000f8ec0ff */
[----:B------:R-:W-:Y:S01]  /*0520*/  UMOV UR8, UR9 ;  /* 0x0000000900087c82 */ /* 0x000fe20008000000 */
[----:B---34-:R-:W-:-:S12]  /*0530*/  UIADD3 UR7, UPT, UPT, UR7, 0x18, URZ ;  /* 0x0000001807077890 */ /* 0x018fd8000fffe0ff */
.L_x_140:
[----:B------:R-:W-:Y:S02]  /*0540*/  USHF.R.S32.HI UR19, URZ, 0x1f, UR8 ;  /* 0x0000001fff137899 */ /* 0x000fe40008011408 */
[----:B------:R-:W-:Y:S02]  /*0550*/  UISETP.GE.U32.AND UP0, UPT, UR8, UR26, UPT ;  /* 0x0000001a0800728c */ /* 0x000fe4000bf06070 */
[----:B------:R-:W-:Y:S02]  /*0560*/  USHF.R.S32.HI UR21, URZ, 0x1f, UR15 ;  /* 0x0000001fff157899 */ /* 0x000fe4000801140f */
[----:B------:R-:W-:Y:S02]  /*0570*/  UISETP.GE.AND.EX UP0, UPT, UR19, UR27, UPT, UP0 ;  /* 0x0000001b1300728c */ /* 0x000fe4000bf06300 */
[----:B------:R-:W-:Y:S02]  /*0580*/  USHF.R.S32.HI UR22, URZ, 0x1f, UR16 ;  /* 0x0000001fff167899 */ /* 0x000fe40008011410 */
[----:B------:R-:W-:-:S02]  /*0590*/  USHF.R.S32.HI UR23, URZ, 0x1f, UR17 ;  /* 0x0000001fff177899 */ /* 0x000fc40008011411 */
[----:B------:R-:W-:Y:S02]  /*05a0*/  ULEA UR24, UR12, UR7, 0x3 ;  /* 0x000000070c187291 */ /* 0x000fe4000f8e18ff */
[----:B------:R-:W-:Y:S01]  /*05b0*/  ULEA UR25, UR12, UR7, 0x4 ;  /* 0x000000070c197291 */ /* 0x000fe2000f8e20ff */
[----:B-1-34-:R-:W-:Y:S11]  /*05c0*/  BRA.U UP0, `(.L_x_120) ;  /* 0x0000000100e47547 */ /* 0x01aff6000b800000 */
[----:B0-----:R-:W0:Y:S01]  /*05d0*/  LDS.64 R12, [UR24+-0x18] ;  /* 0xffffe818ff0c7984 */ /* 0x001e220008000a00 */
[----:B------:R-:W-:Y:S03]  /*05e0*/  BSSY.RECONVERGENT B1, `(.L_x_121) ;  /* 0x000001d000017945 */ /* 0x000fe60003800200 */
[----:B------:R-:W1:Y:S04]  /*05f0*/  LDS.64 R4, [UR7+-0x18] ;  /* 0xffffe807ff047984 */ /* 0x000e680008000a00 */
[----:B------:R-:W3:Y:S01]  /*0600*/  LDS.64 R20, [UR25+-0x18] ;  /* 0xffffe819ff147984 */ /* 0x000ee20008000a00 */
[----:B0----5:R-:W-:Y:S02]  /*0610*/  DADD R12, R16, -R12 ;  /* 0x00000000100c7229 */ /* 0x021fe4000000080c */
        /* <DEDUP_REMOVED lines=8> */
[----:B------:R-:W-:-:S04]  /*06a0*/  IADD3 R22, PT, PT, R25, -0x3500000, RZ ;  /* 0xfcb0000019167810 */ /* 0x000fc80007ffe0ff */
[----:B------:R-:W-:Y:S02]  /*06b0*/  ISETP.GE.U32.AND P0, PT, R22, 0x7ca00000, PT ;  /* 0x7ca000001600780c */ /* 0x000fe40003f06070 */
        /* <DEDUP_REMOVED lines=13> */
[----:B------:R-:W-:-:S07]  /*0790*/  IMAD.MOV.U32 R23, RZ, RZ, R25 ;  /* 0x000000ffff177224 */ /* 0x000fce00078e0019 */
[----:B--2---:R-:W-:Y:S05]  /*07a0*/  CALL.REL.NOINC `($__internal_3_$__cuda_sm20_dsqrt_rn_f64_mediumpath_v1) ;  /* 0x0000004000e47944 */ /* 0x004fea0003c00000 */
.L_x_122:
[----:B------:R-:W-:Y:S05]  /*07b0*/  BSYNC.RECONVERGENT B1 ;  /* 0x0000000000017941 */ /* 0x000fea0003800200 */
.L_x_121:
[----:B------:R-:W2:Y:S01]  /*07c0*/  MUFU.RCP64H R5, UR20 ;  /* 0x0000001400057d08 */ /* 0x000ea20008001800 */
[----:B------:R-:W-:Y:S01]  /*07d0*/  IMAD.MOV.U32 R4, RZ, RZ, 0x1 ;  /* 0x00000001ff047424 */ /* 0x000fe200078e00ff */
[----:B------:R-:W-:Y:S01]  /*07e0*/  FSETP.GEU.AND P1, PT, |R27|, 6.5827683646048100446e-37, PT ;  /* 0x036000001b00780b */ /* 0x000fe20003f2e200 */
[----:B------:R-:W-:Y:S04]  /*07f0*/  BSSY.RECONVERGENT B1, `(.L_x_123) ;  /* 0x0000011000017945 */ /* 0x000fe80003800200 */
[----:B--2---:R-:W-:-:S08]  /*0800*/  DFMA R12, R4, -R34, 1 ;  /* 0x3ff00000040c742b */ /* 0x004fd00000000822 */
        /* <DEDUP_REMOVED lines=10> */
[----:B------:R-:W-:Y:S02]  /*08b0*/  MOV R24, R26 ;  /* 0x0000001a00187202 */ /* 0x000fe40000000f00 */
[----:B------:R-:W-:-:S07]  /*08c0*/  MOV R2, 0x8e0 ;  /* 0x000008e000027802 */ /* 0x000fce0000000f00 */
[----:B------:R-:W-:Y:S05]  /*08d0*/  CALL.REL.NOINC `($__internal_2_$__cuda_sm20_div_rn_f64_full) ;  /* 0x0000003c00207944 */ /* 0x000fea0003c00000 */
[----:B------:R-:W-:Y:S02]  /*08e0*/  IMAD.MOV.U32 R4, RZ, RZ, R32 ;  /* 0x000000ffff047224 */ /* 0x000fe400078e0020 */
[----:B------:R-:W-:-:S07]  /*08f0*/  IMAD.MOV.U32 R5, RZ, RZ, R33 ;  /* 0x000000ffff057224 */ /* 0x000fce00078e0021 */
.L_x_124:
[----:B------:R-:W-:Y:S05]  /*0900*/  BSYNC.RECONVERGENT B1 ;  /* 0x0000000000017941 */ /* 0x000fea0003800200 */
.L_x_123:
[----:B------:R-:W0:Y:S01]  /*0910*/  F2I.F64.TRUNC R13, R4 ;  /* 0x00000004000d7311 */ /* 0x000e22000030d100 */
[----:B------:R-:W-:Y:S01]  /*0920*/  IMAD.MOV.U32 R20, RZ, RZ, 0x1 ;  /* 0x00000001ff147424 */ /* 0x000fe200078e00ff */
[----:B------:R-:W-:Y:S01]  /*0930*/  MOV R21, 0x0 ;  /* 0x0000000000157802 */ /* 0x000fe20000000f00 */
[----:B0-----:R-:W-:-:S05]  /*0940*/  IMAD.WIDE R12, R13, 0x8, R28 ;  /* 0x000000080d0c7825 */ /* 0x001fca00078e021c */
[----:B------:R1:W-:Y:S02]  /*0950*/  REDG.E.ADD.64.STRONG.GPU desc[UR10][R12.64], R20 ;  /* 0x000000140c00798e */ /* 0x0003e4000c12e50a */
.L_x_120:
[----:B------:R-:W-:-:S04]  /*0960*/  UISETP.GE.U32.AND UP0, UPT, UR17, UR26, UPT ;  /* 0x0000001a1100728c */ /* 0x000fc8000bf06070 */
[----:B------:R-:W-:-:S09]  /*0970*/  UISETP.GE.AND.EX UP0, UPT, UR23, UR27, UPT, UP0 ;  /* 0x0000001b1700728c */ /* 0x000fd2000bf06300 */
[----:B------:R-:W-:Y:S05]  /*0980*/  BRA.U UP0, `(.L_x_125) ;  /* 0x0000000100e47547 */ /* 0x000fea000b800000 */
[----:B01----:R-:W0:Y:S01]  /*0990*/  LDS.64 R12, [UR24+-0x10] ;  /* 0xfffff018ff0c7984 */ /* 0x003e220008000a00 */
        /* <DEDUP_REMOVED lines=20> */
[----:B------:R-:W-:Y:S01]  /*0ae0*/  IADD3 R13, PT, PT, R31, -0x100000, RZ ;  /* 0xfff000001f0d7810 */ /* 0x000fe20007ffe0ff */
[----:B------:R-:W-:-:S05]  /*0af0*/  IMAD.MOV.U32 R12, RZ, RZ, R30 ;  /* 0x000000ffff0c7224 */ /* 0x000fca00078e001e */
[----:B------:R-:W-:-:S08]  /*0b00*/  DFMA R20, R4, -R4, R24 ;  /* 0x800000040414722b */ /* 0x000fd00000000018 */
[----:B------:R-:W-:Y:S01]  /*0b10*/  DFMA R26, R20, R12, R4 ;  /* 0x0000000c141a722b */ /* 0x000fe20000000004 */
[----:B------:R-:W-:Y:S10]  /*0b20*/  @!P0 BRA `(.L_x_127) ;  /* 0x0000000000108947 */ /* 0x000ff40003800000 */
[----:B------:R-:W-:Y:S01]  /*0b30*/  IMAD.MOV.U32 R12, RZ, RZ, R30 ;  /* 0x000000ffff0c7224 */ /* 0x000fe200078e001e */
[----:B------:R-:W-:Y:S01]  /*0b40*/  MOV R2, 0xb70 ;  /* 0x00000b7000027802 */ /* 0x000fe20000000f00 */
[----:B------:R-:W-:-:S07]  /*0b50*/  IMAD.MOV.U32 R23, RZ, RZ, R25 ;  /* 0x000000ffff177224 */ /* 0x000fce00078e0019 */
[----:B--2---:R-:W-:Y:S05]  /*0b60*/  CALL.REL.NOINC `($__internal_3_$__cuda_sm20_dsqrt_rn_f64_mediumpath_v1) ;  /* 0x0000003c00f47944 */ /* 0x004fea0003c00000 */
.L_x_127:
[----:B------:R-:W-:Y:S05]  /*0b70*/  BSYNC.RECONVERGENT B1 ;  /* 0x0000000000017941 */ /* 0x000fea0003800200 */
.L_x_126:
[----:B------:R-:W2:Y:S01]  /*0b80*/  MUFU.RCP64H R5, UR20 ;  /* 0x0000001400057d08 */ /* 0x000ea20008001800 */
[----:B------:R-:W-:Y:S01]  /*0b90*/  MOV R4, 0x1 ;  /* 0x0000000100047802 */ /* 0x000fe20000000f00 */
[----:B------:R-:W-:Y:S01]  /*0ba0*/  BSSY.RECONVERGENT B1, `(.L_x_128) ;  /* 0x0000012000017945 */ /* 0x000fe20003800200 */
[----:B------:R-:W-:-:S04]  /*0bb0*/  FSETP.GEU.AND P1, PT, |R27|, 6.5827683646048100446e-37, PT ;  /* 0x036000001b00780b */ /* 0x000fc80003f2e200 */
        /* <DEDUP_REMOVED lines=12> */
[----:B------:R-:W-:-:S07]  /*0c80*/  MOV R2, 0xca0 ;  /* 0x00000ca000027802 */ /* 0x000fce0000000f00 */
[----:B------:R-:W-:Y:S05]  /*0c90*/  CALL.REL.NOINC `($__internal_2_$__cuda_sm20_div_rn_f64_full) ;  /* 0x0000003800307944 */ /* 0x000fea0003c00000 */
[----:B------:R-:W-:Y:S02]  /*0ca0*/  IMAD.MOV.U32 R4, RZ, RZ, R32 ;  /* 0x000000ffff047224 */ /* 0x000fe400078e0020 */
[----:B------:R-:W-:-:S07]  /*0cb0*/  IMAD.MOV.U32 R5, RZ, RZ, R33 ;  /* 0x000000ffff057224 */ /* 0x000fce00078e0021 */
.L_x_129:
[----:B------:R-:W-:Y:S05]  /*0cc0*/  BSYNC.RECONVERGENT B1 ;  /* 0x0000000000017941 */ /* 0x000fea0003800200 */
.L_x_128:
[----:B------:R-:W0:Y:S01]  /*0cd0*/  F2I.F64.TRUNC R13, R4 ;  /* 0x00000004000d7311 */ /* 0x000e22000030d100 */
[----:B------:R-:W-:Y:S01]  /*0ce0*/  MOV R20, 0x1 ;  /* 0x0000000100147802 */ /* 0x000fe20000000f00 */
[----:B------:R-:W-:Y:S02]  /*0cf0*/  IMAD.MOV.U32 R21, RZ, RZ, 0x0 ;  /* 0x00000000ff157424 */ /* 0x000fe400078e00ff */
[----:B0-----:R-:W-:-:S05]  /*0d00*/  IMAD.WIDE R12, R13, 0x8, R28 ;  /* 0x000000080d0c7825 */ /* 0x001fca00078e021c */
[----:B------:R3:W-:Y:S02]  /*0d10*/  REDG.E.ADD.64.STRONG.GPU desc[UR10][R12.64], R20 ;  /* 0x000000140c00798e */ /* 0x0007e4000c12e50a */
.L_x_125:
[----:B------:R-:W-:-:S04]  /*0d20*/  UISETP.GE.U32.AND UP0, UPT, UR16, UR26, UPT ;  /* 0x0000001a1000728c */ /* 0x000fc8000bf06070 */
[----:B------:R-:W-:-:S09]  /*0d30*/  UISETP.GE.AND.EX UP0, UPT, UR22, UR27, UPT, UP0 ;  /* 0x0000001b1600728c */ /* 0x000fd2000bf06300 */
[----:B------:R-:W-:Y:S05]  /*0d40*/  BRA.U UP0, `(.L_x_130) ;  /* 0x0000000100e47547 */ /* 0x000fea000b800000 */
[----:B01-3--:R-:W0:Y:S01]  /*0d50*/  LDS.64 R12, [UR24+-0x8] ;  /* 0xfffff818ff0c7984 */ /* 0x00be220008000a00 */
        /* <DEDUP_REMOVED lines=26> */
[----:B------:R-:W-:Y:S02]  /*0f00*/  MOV R23, R25 ;  /* 0x0000001900177202 */ /* 0x000fe40000000f00 */
[----:B------:R-:W-:-:S07]  /*0f10*/  MOV R2, 0xf30 ;  /* 0x00000f3000027802 */ /* 0x000fce0000000f00 */
[----:B--2---:R-:W-:Y:S05]  /*0f20*/  CALL.REL.NOINC `($__internal_3_$__cuda_sm20_dsqrt_rn_f64_mediumpath_v1) ;  /* 0x0000003c00047944 */ /* 0x004fea0003c00000 */
.L_x_132:
[----:B------:R-:W-:Y:S05]  /*0f30*/  BSYNC.RECONVERGENT B1 ;  /* 0x0000000000017941 */ /* 0x000fea0003800200 */
.L_x_131:
        /* <DEDUP_REMOVED lines=18> */
[----:B------:R-:W-:Y:S01]  /*1060*/  IMAD.MOV.U32 R4, RZ, RZ, R32 ;  /* 0x000000ffff047224 */ /* 0x000fe200078e0020 */
[----:B------:R-:W-:-:S07]  /*1070*/  MOV R5, R33 ;  /* 0x0000002100057202 */ /* 0x000fce0000000f00 */
.L_x_134:
[----:B------:R-:W-:Y:S05]  /*1080*/  BSYNC.RECONVERGENT B1 ;  /* 0x0000000000017941 */ /* 0x000fea0003800200 */
.L_x_133:
[----:B------:R-:W0:Y:S01]  /*1090*/  F2I.F64.TRUNC R13, R4 ;  /* 0x00000004000d7311 */ /* 0x000e22000030d100 */
[----:B------:R-:W-:Y:S02]  /*10a0*/  IMAD.MOV.U32 R20, RZ, RZ, 0x1 ;  /* 0x00000001ff147424 */ /* 0x000fe400078e00ff */
[----:B------:R-:W-:Y:S02]  /*10b0*/  IMAD.MOV.U32 R21, RZ, RZ, 0x0 ;  /* 0x00000000ff157424 */ /* 0x000fe400078e00ff */
[----:B0-----:R-:W-:-:S05]  /*10c0*/  IMAD.WIDE R12, R13, 0x8, R28 ;  /* 0x000000080d0c7825 */ /* 0x001fca00078e021c */
[----:B------:R4:W-:Y:S02]  /*10d0*/  REDG.E.ADD.64.STRONG.GPU desc[UR10][R12.64], R20 ;  /* 0x000000140c00798e */ /* 0x0009e4000c12e50a */
.L_x_130:
[----:B------:R-:W-:-:S04]  /*10e0*/  UISETP.GE.U32.AND UP0, UPT, UR15, UR26, UPT ;  /* 0x0000001a0f00728c */ /* 0x000fc8000bf06070 */
[----:B------:R-:W-:-:S09]  /*10f0*/  UISETP.GE.AND.EX UP0, UPT, UR21, UR27, UPT, UP0 ;  /* 0x0000001b1500728c */ /* 0x000fd2000bf06300 */
[----:B------:R-:W-:Y:S05]  /*1100*/  BRA.U UP0, `(.L_x_135) ;  /* 0x0000000100e47547 */ /* 0x000fea000b800000 */
[----:B01-34-:R-:W0:Y:S01]  /*1110*/  LDS.64 R12, [UR24] ;  /* 0x00000018ff0c7984 */ /* 0x01be220008000a00 */
[----:B------:R-:W-:Y:S03]  /*1120*/  BSSY.RECONVERGENT B1, `(.L_x_136) ;  /* 0x000001d000017945 */ /* 0x000fe60003800200 */
[----:B------:R-:W1:Y:S04]  /*1130*/  LDS.64 R4, [UR7] ;  /* 0x00000007ff047984 */ /* 0x000e680008000a00 */
[----:B------:R-:W3:Y:S01]  /*1140*/  LDS.64 R20, [UR25] ;  /* 0x00000019ff147984 */ /* 0x000ee20008000a00 */
[----:B0----5:R-:W-:Y:S02]  /*1150*/  DADD R12, R16, -R12 ;  /* 0x00000000100c7229 */ /* 0x021fe4000000080c */
        /* <DEDUP_REMOVED lines=23> */
[----:B------:R-:W-:-:S07]  /*12d0*/  MOV R2, 0x12f0 ;  /* 0x000012f000027802 */ /* 0x000fce0000000f00 */
[----:B--2---:R-:W-:Y:S05]  /*12e0*/  CALL.REL.NOINC `($__internal_3_$__cuda_sm20_dsqrt_rn_f64_mediumpath_v1) ;  /* 0x0000003800147944 */ /* 0x004fea0003c00000 */
.L_x_137:
[----:B------:R-:W-:Y:S05]  /*12f0*/  BSYNC.RECONVERGENT B1 ;  /* 0x0000000000017941 */ /* 0x000fea0003800200 */
.L_x_136:
        /* <DEDUP_REMOVED lines=18> */
[----:B------:R-:W-:Y:S01]  /*1420*/  MOV R4, R32 ;  /* 0x0000002000047202 */ /* 0x000fe20000000f00 */
[----:B------:R-:W-:-:S07]  /*1430*/  IMAD.MOV.U32 R5, RZ, RZ, R33 ;  /* 0x000000ffff057224 */ /* 0x000fce00078e0021 */
.L_x_139:
[----:B------:R-:W-:Y:S05]  /*1440*/  BSYNC.RECONVERGENT B1 ;  /* 0x0000000000017941 */ /* 0x000fea0003800200 */
.L_x_138:
[----:B------:R-:W0:Y:S01]  /*1450*/  F2I.F64.TRUNC R13, R4 ;  /* 0x00000004000d7311 */ /* 0x000e22000030d100 */
[----:B------:R-:W-:Y:S02]  /*1460*/  IMAD.MOV.U32 R20, RZ, RZ, 0x1 ;  /* 0x00000001ff147424 */ /* 0x000fe400078e00ff */
[----:B------:R-:W-:Y:S02]  /*1470*/  IMAD.MOV.U32 R21, RZ, RZ, 0x0 ;  /* 0x00000000ff157424 */ /* 0x000fe400078e00ff */
[----:B0-----:R-:W-:-:S05]  /*1480*/  IMAD.WIDE R12, R13, 0x8, R28 ;  /* 0x000000080d0c7825 */ /* 0x001fca00078e021c */
[----:B------:R0:W-:Y:S02]  /*1490*/  REDG.E.ADD.64.STRONG.GPU desc[UR10][R12.64], R20 ;  /* 0x000000140c00798e */ /* 0x0001e4000c12e50a */
.L_x_135:
[----:B------:R-:W-:Y:S02]  /*14a0*/  UIADD3 UR4, UPT, UPT, UR4, 0x4, URZ ;  /* 0x0000000404047890 */ /* 0x000fe4000fffe0ff */
[----:B------:R-:W-:Y:S02]  /*14b0*/  UIADD3 UR8, UPT, UPT, UR8, 0x4, URZ ;  /* 0x0000000408087890 */ /* 0x000fe4000fffe0ff */
[----:B------:R-:W-:Y:S02]  /*14c0*/  UISETP.NE.AND UP0, UPT, UR4, URZ, UPT ;  /* 0x000000ff0400728c */ /* 0x000fe4000bf05270 */
[----:B------:R-:W-:Y:S02]  /*14d0*/  UIADD3 UR15, UPT, UPT, UR15, 0x4, URZ ;  /* 0x000000040f0f7890 */ /* 0x000fe4000fffe0ff */
[----:B------:R-:W-:Y:S02]  /*14e0*/  UIADD3 UR16, UPT, UPT, UR16, 0x4, URZ ;  /* 0x0000000410107890 */ /* 0x000fe4000fffe0ff */
[----:B------:R-:W-:-:S02]  /*14f0*/  UIADD3 UR17, UPT, UPT, UR17, 0x4, URZ ;  /* 0x0000000411117890 */ /* 0x000fc4000fffe0ff */
[----:B------:R-:W-:Y:S01]  /*1500*/  UIADD3 UR7, UPT, UPT, UR7, 0x20, URZ ;  /* 0x0000002007077890 */ /* 0x000fe2000fffe0ff */
[----:B------:R-:W-:Y:S11]  /*1510*/  BRA.U UP0, `(.L_x_140) ;  /* 0xfffffff100087547 */ /* 0x000ff6000b83ffff */
[----:B------:R-:W-:-:S05]  /*1520*/  UMOV UR4, UR6 ;  /* 0x0000000600047c82 */ /* 0x000fca0008000000 */
.L_x_119:
[----:B------:R-:W-:-:S09]  /*1530*/  ULOP3.LUT UP0, UR7, UR12, 0x3, URZ, 0xc0, !UPT ;  /* 0x000000030c077892 */ /* 0x000fd2000f80c0ff */
[----:B------:R-:W-:Y:S05]  /*1540*/  BRA.U !UP0, `(.L_x_141) ;  /* 0x0000000d085c7547 */ /* 0x000fea000b800000 */
[----:B------:R-:W-:-:S09]  /*1550*/  UISETP.NE.AND UP0, UPT, UR7, 0x1, UPT ;  /* 0x000000010700788c */ /* 0x000fd2000bf05270 */
[----:B------:R-:W-:Y:S05]  /*1560*/  BRA.U !UP0, `(.L_x_142) ;  /* 0x00000009082c7547 */ /* 0x000fea000b800000 */
[----:B------:R-:W0:Y:S01]  /*1570*/  S2UR UR8, SR_CgaCtaId ;  /* 0x00000000000879c3 */ /* 0x000e220000008800 */
[----:B------:R-:W1:Y:S01]  /*1580*/  LDCU.64 UR20, c[0x0][0x3a0] ;  /* 0x00007400ff1477ac */ /* 0x000e620008000a00 */
[----:B------:R-:W-:Y:S02]  /*1590*/  UMOV UR7, 0x400 ;  /* 0x0000040000077882 */ /* 0x000fe40000000000 */
[----:B0-----:R-:W-:Y:S02]  /*15a0*/  ULEA UR8, UR8, UR7, 0x18 ;  /* 0x0000000708087291 */ /* 0x001fe4000f8ec0ff */
[----:B------:R-:W-:Y:S02]  /*15b0*/  UIADD3 UR7, UPT, UPT, UR9, UR4, URZ ;  /* 0x0000000409077290 */ /* 0x000fe4000fffe0ff */
[----:B------:R-:W-:Y:S02]  /*15c0*/  ULEA UR8, UR4, UR8, 0x3 ;  /* 0x0000000804087291 */ /* 0x000fe4000f8e18ff */
[----:B------:R-:W-:-:S02]  /*15d0*/  USHF.R.S32.HI UR15, URZ, 0x1f, UR7 ;  /* 0x0000001fff0f7899 */ /* 0x000fc40008011407 */
[----:B-1----:R-:W-:Y:S02]  /*15e0*/  UISETP.GE.U32.AND UP0, UPT, UR7, UR20, UPT ;  /* 0x000000140700728c */ /* 0x002fe4000bf06070 */
[----:B------:R-:W-:Y:S02]  /*15f0*/  ULEA UR16, UR12, UR8, 0x3 ;  /* 0x000000080c107291 */ /* 0x000fe4000f8e18ff */
[----:B------:R-:W-:Y:S02]  /*1600*/  UISETP.GE.AND.EX UP0, UPT, UR15, UR21, UPT, UP0 ;  /* 0x000000150f00728c */ /* 0x000fe4000bf06300 */
[----:B------:R-:W-:-:S07]  /*1610*/  ULEA UR17, UR12, UR16, 0x3 ;  /* 0x000000100c117291 */ /* 0x000fce000f8e18ff */
[----:B------:R-:W-:Y:S05]  /*1620*/  BRA.U UP0, `(.L_x_143) ;  /* 0x0000000100f07547 */ /* 0x000fea000b800000 */
[----:B---34-:R-:W0:Y:S01]  /*1630*/  LDS.64 R12, [UR16] ;  /* 0x00000010ff0c7984 */ /* 0x018e220008000a00 */
        /* <DEDUP_REMOVED lines=29> */
.L_x_145:
[----:B------:R-:W-:Y:S05]  /*1810*/  BSYNC.RECONVERGENT B1 ;  /* 0x0000000000017941 */ /* 0x000fea0003800200 */
.L_x_144:
        /* <DEDUP_REMOVED lines=19> */
[----:B--2---:R-:W-:Y:S05]  /*1950*/  CALL.REL.NOINC `($__internal_2_$__cuda_sm20_div_rn_f64_full) ;  /* 0x0000002c00007944 */ /* 0x004fea0003c00000 */
[----:B------:R-:W-:Y:S02]  /*1960*/  IMAD.MOV.U32 R4, RZ, RZ, R32 ;  /* 0x000000ffff047224 */ /* 0x000fe400078e0020 */
[----:B------:R-:W-:-:S07]  /*1970*/  IMAD.MOV.U32 R5, RZ, RZ, R33 ;  /* 0x000000ffff057224 */ /* 0x000fce00078e0021 */
.L_x_147:
[----:B------:R-:W-:Y:S05]  /*1980*/  BSYNC.RECONVERGENT B1 ;  /* 0x0000000000017941 */ /* 0x000fea0003800200 */
.L_x_146:
[----:B------:R-:W0:Y:S01]  /*1990*/  LDC.64 R12, c[0x0][0x380] ;  /* 0x0000e000ff0c7b82 */ /* 0x000e220000000a00 */
[----:B------:R-:W0:Y:S01]  /*19a0*/  F2I.F64.TRUNC R5, R4 ;  /* 0x0000000400057311 */ /* 0x000e22000030d100 */
[----:B------:R-:W-:Y:S01]  /*19b0*/  IMAD.MOV.U32 R20, RZ, RZ, 0x1 ;  /* 0x00000001ff147424 */ /* 0x000fe200078e00ff */
[----:B------:R-:W-:Y:S01]  /*19c0*/  MOV R21, 0x0 ;  /* 0x0000000000157802 */ /* 0x000fe20000000f00 */
[----:B0-----:R-:W-:-:S05]  /*19d0*/  IMAD.WIDE R12, R5, 0x8, R12 ;  /* 0x00000008050c7825 */ /* 0x001fca00078e020c */
[----:B------:R0:W-:Y:S02]  /*19e0*/  REDG.E.ADD.64.STRONG.GPU desc[UR10][R12.64], R20 ;  /* 0x000000140c00798e */ /* 0x0001e4000c12e50a */
.L_x_143:
[----:B------:R-:W1:Y:S01]  /*19f0*/  LDCU.64 UR20, c[0x0][0x3a0] ;  /* 0x00007400ff1477ac */ /* 0x000e620008000a00 */
[----:B------:R-:W-:-:S04]  /*1a00*/  UIADD3 UR7, UPT, UPT, UR7, 0x1, URZ ;  /* 0x0000000107077890 */ /* 0x000fc8000fffe0ff */
[----:B------:R-:W-:Y:S02]  /*1a10*/  USHF.R.S32.HI UR15, URZ, 0x1f, UR7 ;  /* 0x0000001fff0f7899 */ /* 0x000fe40008011407 */
[----:B-1----:R-:W-:-:S04]  /*1a20*/  UISETP.GE.U32.AND UP0, UPT, UR7, UR20, UPT ;  /* 0x000000140700728c */ /* 0x002fc8000bf06070 */
[----:B------:R-:W-:-:S09]  /*1a30*/  UISETP.GE.AND.EX UP0, UPT, UR15, UR21, UPT, UP0 ;  /* 0x000000150f00728c */ /* 0x000fd2000bf06300 */
[----:B------:R-:W-:Y:S05]  /*1a40*/  BRA.U UP0, `(.L_x_148) ;  /* 0x0000000100f07547 */ /* 0x000fea000b800000 */
[----:B0--34-:R-:W0:Y:S01]  /*1a50*/  LDS.64 R12, [UR16+0x8] ;  /* 0x00000810ff0c7984 */ /* 0x019e220008000a00 */
[----:B------:R-:W-:Y:S03]  /*1a60*/  BSSY.RECONVERGENT B1, `(.L_x_149) ;  /* 0x000001d000017945 */ /* 0x000fe60003800200 */
[----:B------:R-:W1:Y:S04]  /*1a70*/  LDS.64 R4, [UR8+0x8] ;  /* 0x00000808ff047984 */ /* 0x000e680008000a00 */
[----:B------:R-:W3:Y:S01]  /*1a80*/  LDS.64 R20, [UR17+0x8] ;  /* 0x00000811ff147984 */ /* 0x000ee20008000a00 */
        /* <DEDUP_REMOVED lines=26> */
.L_x_150:
[----:B------:R-:W-:Y:S05]  /*1c30*/  BSYNC.RECONVERGENT B1 ;  /* 0x0000000000017941 */ /* 0x000fea0003800200 */
.L_x_149:
        /* <DEDUP_REMOVED lines=19> */
[----:B--2---:R-:W-:Y:S05]  /*1d70*/  CALL.REL.NOINC `($__internal_2_$__cuda_sm20_div_rn_f64_full) ;  /* 0x0000002400f87944 */ /* 0x004fea0003c00000 */
[----:B------:R-:W-:Y:S02]  /*1d80*/  IMAD.MOV.U32 R4, RZ, RZ, R32 ;  /* 0x000000ffff047224 */ /* 0x000fe400078e0020 */
[----:B------:R-:W-:-:S07]  /*1d90*/  IMAD.MOV.U32 R5, RZ, RZ, R33 ;  /* 0x000000ffff057224 */ /* 0x000fce00078e0021 */
.L_x_152:
[----:B------:R-:W-:Y:S05]  /*1da0*/  BSYNC.RECONVERGENT B1 ;  /* 0x0000000000017941 */ /* 0x000fea0003800200 */
.L_x_151:
[----:B------:R-:W0:Y:S01]  /*1db0*/  LDC.64 R12, c[0x0][0x380] ;  /* 0x0000e000ff0c7b82 */ /* 0x000e220000000a00 */
[----:B------:R-:W0:Y:S01]  /*1dc0*/  F2I.F64.TRUNC R5, R4 ;  /* 0x0000000400057311 */ /* 0x000e22000030d100 */
[----:B------:R-:W-:Y:S01]  /*1dd0*/  MOV R20, 0x1 ;  /* 0x0000000100147802 */ /* 0x000fe20000000f00 */
[----:B------:R-:W-:Y:S02]  /*1de0*/  IMAD.MOV.U32 R21, RZ, RZ, 0x0 ;  /* 0x00000000ff157424 */ /* 0x000fe400078e00ff */
[----:B0-----:R-:W-:-:S05]  /*1df0*/  IMAD.WIDE R12, R5, 0x8, R12 ;  /* 0x00000008050c7825 */ /* 0x001fca00078e020c */
[----:B------:R1:W-:Y:S02]  /*1e00*/  REDG.E.ADD.64.STRONG.GPU desc[UR10][R12.64], R20 ;  /* 0x000000140c00798e */ /* 0x0003e4000c12e50a */
.L_x_148:
[----:B------:R-:W-:-:S12]  /*1e10*/  UIADD3 UR4, UPT, UPT, UR4, 0x2, URZ ;  /* 0x0000000204047890 */ /* 0x000fd8000fffe0ff */
.L_x_142:
[----:B------:R-:W0:Y:S01]  /*1e20*/  LDCU.64 UR16, c[0x0][0x3a0] ;  /* 0x00007400ff1077ac */ /* 0x000e220008000a00 */
[----:B------:R-:W-:-:S04]  /*1e30*/  UIADD3 UR7, UPT, UPT, UR9, UR4, URZ ;  /* 0x0000000409077290 */ /* 0x000fc8000fffe0ff */
[----:B------:R-:W-:Y:S02]  /*1e40*/  USHF.R.S32.HI UR8, URZ, 0x1f, UR7 ;  /* 0x0000001fff087899 */ /* 0x000fe40008011407 */
[----:B0-----:R-:W-:Y:S02]  /*1e50*/  UISETP.GE.U32.AND UP0, UPT, UR7, UR16, UPT ;  /* 0x000000100700728c */ /* 0x001fe4000bf06070 */
[----:B------:R-:W-:Y:S02]  /*1e60*/  ULOP3.LUT UR7, UR12, 0x1, URZ, 0xc0, !UPT ;  /* 0x000000010c077892 */ /* 0x000fe4000f8ec0ff */
[----:B------:R-:W-:-:S04]  /*1e70*/  UISETP.GE.AND.EX UP0, UPT, UR8, UR17, UPT, UP0 ;  /* 0x000000110800728c */ /* 0x000fc8000bf06300 */
[----:B------:R-:W-:-:S09]  /*1e80*/  UISETP.NE.U32.OR UP0, UPT, UR7, 0x1, UP0 ;  /* 0x000000010700788c */ /* 0x000fd20008705470 */
[----:B------:R-:W-:Y:S05]  /*1e90*/  BRA.U UP0, `(.L_x_141) ;  /* 0x0000000500087547 */ /* 0x000fea000b800000 */
[----:B------:R-:W0:Y:S01]  /*1ea0*/  S2UR UR8, SR_CgaCtaId ;  /* 0x00000000000879c3 */ /* 0x000e220000008800 */
[----:B------:R-:W-:Y:S01]  /*1eb0*/  UMOV UR7, 0x400 ;  /* 0x0000040000077882 */ /* 0x000fe20000000000 */
[----:B------:R-:W-:Y:S01]  /*1ec0*/  BSSY.RECONVERGENT B1, `(.L_x_153) ;  /* 0x0000022000017945 */ /* 0x000fe20003800200 */
[----:B0-----:R-:W-:-:S04]  /*1ed0*/  ULEA UR7, UR8, UR7, 0x18 ;  /* 0x0000000708077291 */ /* 0x001fc8000f8ec0ff */
[----:B------:R-:W-:-:S04]  /*1ee0*/  ULEA UR4, UR4, UR7, 0x3 ;  /* 0x0000000704047291 */ /* 0x000fc8000f8e18ff */
[----:B------:R-:W-:-:S05]  /*1ef0*/  ULEA UR7, UR12, UR4, 0x3 ;  /* 0x000000040c077291 */ /* 0x000fca000f8e18ff */
[----:B------:R-:W0:Y:S04]  /*1f00*/  LDS.64 R4, [UR4] ;  /* 0x00000004ff047984 */ /* 0x000e280008000a00 */
[----:B-1-34-:R-:W1:Y:S01]  /*1f10*/  LDS.64 R12, [UR7] ;  /* 0x00000007ff0c7984 */ /* 0x01ae620008000a00 */
[----:B------:R-:W-:-:S09]  /*1f20*/  ULEA UR7, UR12, UR7, 0x3 ;  /* 0x000000070c077291 */ /* 0x000fd2000f8e18ff */
[----:B------:R-:W3:Y:S01]  /*1f30*/  LDS.64 R20, [UR7] ;  /* 0x00000007ff147984 */ /* 0x000ee20008000a00 */
[----:B0----5:R-:W-:Y:S02]  /*1f40*/  DADD R4, R14, -R4 ;  /* 0x000000000e047229 */ /* 0x021fe40000000804 */
[----:B-1----:R-:W-:-:S08]  /*1f50*/  DADD R12, R16, -R12 ;  /* 0x00000000100c7229 */ /* 0x002fd0000000080c */
        /* <DEDUP_REMOVED lines=24> */
.L_x_154:
[----:B------:R-:W-:Y:S05]  /*20e0*/  BSYNC.RECONVERGENT B1 ;  /* 0x0000000000017941 */ /* 0x000fea0003800200 */
.L_x_153:
        /* <DEDUP_REMOVED lines=20> */
[----:B------:R-:W-:Y:S01]  /*2230*/  IMAD.MOV.U32 R4, RZ, RZ, R32 ;  /* 0x000000ffff047224 */ /* 0x000fe200078e0020 */
[----:B------:R-:W-:-:S07]  /*2240*/  MOV R5, R33 ;  /* 0x0000002100057202 */ /* 0x000fce0000000f00 */
.L_x_156:
[----:B------:R-:W-:Y:S05]  /*2250*/  BSYNC.RECONVERGENT B1 ;  /* 0x0000000000017941 */ /* 0x000fea0003800200 */
.L_x_155:
[----:B------:R-:W0:Y:S01]  /*2260*/  LDC.64 R12, c[0x0][0x380] ;  /* 0x0000e000ff0c7b82 */ /* 0x000e220000000a00 */
[----:B------:R-:W0:Y:S01]  /*2270*/  F2I.F64.TRUNC R5, R4 ;  /* 0x0000000400057311 */ /* 0x000e22000030d100 */
[----:B------:R-:W-:Y:S02]  /*2280*/  IMAD.MOV.U32 R20, RZ, RZ, 0x1 ;  /* 0x00000001ff147424 */ /* 0x000fe400078e00ff */
[----:B------:R-:W-:Y:S02]  /*2290*/  IMAD.MOV.U32 R21, RZ, RZ, 0x0 ;  /* 0x00000000ff157424 */ /* 0x000fe400078e00ff */
[----:B0-----:R-:W-:-:S05]  /*22a0*/  IMAD.WIDE R12, R5, 0x8, R12 ;  /* 0x00000008050c7825 */ /* 0x001fca00078e020c */
[----:B------:R0:W-:Y:S02]  /*22b0*/  REDG.E.ADD.64.STRONG.GPU desc[UR10][R12.64], R20 ;  /* 0x000000140c00798e */ /* 0x0001e4000c12e50a */
.L_x_141:
[----:B------:R-:W-:Y:S06]  /*22c0*/  BAR.SYNC.DEFER_BLOCKING 0x0 ;  /* 0x0000000000007b1d */ /* 0x000fec0000010000 */
[----:B------:R-:W-:Y:S05]  /*22d0*/  BRA.U UP1, `(.L_x_157) ;  /* 0xffffffdd01e47547 */ /* 0x000fea000b83ffff */
.L_x_118:
[----:B------:R-:W-:Y:S01]  /*22e0*/  IMAD.U32 R0, RZ, RZ, UR12 ;  /* 0x0000000cff007e24 */ /* 0x000fe2000f8e00ff */
[----:B-----5:R1:W-:Y:S01]  /*22f0*/  STS.64 [R11], R14 ;  /* 0x0000000e0b007388 */ /* 0x0203e20000000a00 */
[----:B------:R-:W-:Y:S02]  /*2300*/  IADD3 R2, PT, PT, R10, 0x1, RZ ;  /* 0x000000010a027810 */ /* 0x000fe40007ffe0ff */
[----:B0-----:R-:W-:Y:S01]  /*2310*/  IMAD R5, R0, 0x8, R9 ;  /* 0x0000000800057824 */ /* 0x001fe200078e0209 */
[----:B------:R1:W-:Y:S01]  /*2320*/  STS.64 [R9], R16 ;  /* 0x0000001009007388 */ /* 0x0003e20000000a00 */
[----:B------:R-:W-:-:S03]  /*2330*/  ISETP.GE.U32.AND P0, PT, R2, UR12, PT ;  /* 0x0000000c02007c0c */ /* 0x000fc6000bf06070 */
[----:B------:R1:W-:Y:S01]  /*2340*/  STS.64 [R5], R18 ;  /* 0x0000001205007388 */ /* 0x0003e20000000a00 */
[----:B------:R-:W-:Y:S09]  /*2350*/  BAR.SYNC.DEFER_BLOCKING 0x0 ;  /* 0x0000000000007b1d */ /* 0x000ff20000010000 */
[----:B------:R-:W-:Y:S05]  /*2360*/  @P0 EXIT ;  /* 0x000000000000094d */ /* 0x000fea0003800000 */
[----:B-1----:R-:W-:Y:S01]  /*2370*/  IMAD.U32 R5, RZ, RZ, UR12 ;  /* 0x0000000cff057e24 */ /* 0x002fe2000f8e00ff */
[----:B------:R-:W-:Y:S01]  /*2380*/  LOP3.LUT R0, RZ, R10, RZ, 0x33, !PT ;  /* 0x0000000aff007212 */ /* 0x000fe200078e33ff */
[----:B------:R-:W0:Y:S01]  /*2390*/  LDCU UR8, c[0x0][0x3ac] ;  /* 0x00007580ff0877ac */ /* 0x000e220008000800 */
[----:B------:R-:W-:Y:S01]  /*23a0*/  BSSY B2, `(.L_x_158) ;  /* 0x000012b000027945 */ /* 0x000fe20003800000 */
[----:B------:R-:W-:Y:S02]  /*23b0*/  MOV R9, R2 ;  /* 0x0000000200097202 */ /* 0x000fe40000000f00 */
[----:B------:R-:W-:Y:S01]  /*23c0*/  IADD3 R4, PT, PT, R5, -0x2, -R10 ;  /* 0xfffffffe05047810 */ /* 0x000fe20007ffe80a */
[----:B------:R-:W-:Y:S01]  /*23d0*/  VIADD R0, R0, UR12 ;  /* 0x0000000c00007c36 */ /* 0x000fe20008000000 */
[----:B------:R-:W1:Y:S02]  /*23e0*/  LDCU.64 UR6, c[0x0][0x3a0] ;  /* 0x00007400ff0677ac */ /* 0x000e640008000a00 */
[----:B------:R-:W-:-:S02]  /*23f0*/  ISETP.GE.U32.AND P0, PT, R4, 0x3, PT ;  /* 0x000000030400780c */ /* 0x000fc40003f06070 */
[----:B------:R-:W-:-:S11]  /*2400*/  LOP3.LUT R8, R0, 0x3, RZ, 0xc0, !PT ;  /* 0x0000000300087812 */ /* 0x000fd600078ec0ff */
[----:B0-----:R-:W-:Y:S05]  /*2410*/  @!P0 BRA `(.L_x_159) ;  /* 0x00000010008c8947 */ /* 0x001fea0003800000 */
[----:B------:R-:W0:Y:S01]  /*2420*/  S2UR UR5, SR_CgaCtaId ;  /* 0x00000000000579c3 */ /* 0x000e220000008800 */
[----:B------:R-:W-:Y:S01]  /*2430*/  UMOV UR4, 0x400 ;  /* 0x0000040000047882 */ /* 0x000fe20000000000 */
[----:B------:R-:W-:Y:S01]  /*2440*/  LOP3.LUT R2, R0, 0xfffffffc, RZ, 0xc0, !PT ;  /* 0xfffffffc00027812 */ /* 0x000fe200078ec0ff */
[----:B------:R-:W-:Y:S01]  /*2450*/  BSSY B1, `(.L_x_160) ;  /* 0x000011e000017945 */ /* 0x000fe20003800000 */
[----:B------:R-:W-:Y:S01]  /*2460*/  VIADD R9, R10, 0x2 ;  /* 0x000000020a097836 */ /* 0x000fe20000000000 */
[----:B0-----:R-:W-:-:S06]  /*2470*/  ULEA UR4, UR5, UR4, 0x18 ;  /* 0x0000000405047291 */ /* 0x001fcc000f8ec0ff */
[----:B------:R-:W-:Y:S01]  /*2480*/  LEA R11, R10, UR4, 0x3 ;  /* 0x000000040a0b7c11 */ /* 0x000fe2000f8e18ff */
[----:B------:R-:W-:-:S04]  /*2490*/  IMAD.MOV R10, RZ, RZ, -R2 ;  /* 0x000000ffff0a7224 */ /* 0x000fc800078e0a02 */
[----:B------:R-:W-:-:S07]  /*24a0*/  VIADD R11, R11, 0x10 ;  /* 0x000000100b0b7836 */ /* 0x000fce0000000000 */
.L_x_185:
[----:B------:R-:W-:Y:S01]  /*24b0*/  IADD3 R2, PT, PT, R6, 0x1, RZ ;  /* 0x0000000106027810 */ /* 0x000fe20007ffe0ff */
[----:B------:R-:W-:Y:S01]  /*24c0*/  VIADD R10, R10, 0x4 ;  /* 0x000000040a0a7836 */ /* 0x000fe20000000000 */
[----:B------:R-:W-:Y:S05]  /*24d0*/  YIELD ;  /* 0x0000000000007946 */ /* 0x000fea0003800000 */
[----:B-1----:R-:W-:Y:S01]  /*24e0*/  ISETP.GE.U32.AND P0, PT, R2, UR6, PT ;  /* 0x0000000602007c0c */ /* 0x002fe2000bf06070 */
[----:B------:R-:W-:Y:S01]  /*24f0*/  IMAD.U32 R28, RZ, RZ, UR12 ;  /* 0x0000000cff1c7e24 */ /* 0x000fe2000f8e00ff */
[----:B------:R-:W-:Y:S01]  /*2500*/  SHF.R.S32.HI R2, RZ, 0x1f, R2 ;  /* 0x0000001fff027819 */ /* 0x000fe20000011402 */
[----:B------:R-:W-:Y:S01]  /*2510*/  IMAD.U32 R4, RZ, RZ, UR12 ;  /* 0x0000000cff047e24 */ /* 0x000fe2000f8e00ff */
[----:B------:R-:W-:Y:S01]  /*2520*/  BSSY.RECONVERGENT B3, `(.L_x_161) ;  /* 0x0000041000037945 */ /* 0x000fe20003800200 */
[----:B------:R-:W-:-:S02]  /*2530*/  ISETP.NE.AND P1, PT, R10, RZ, PT ;  /* 0x000000ff0a00720c */ /* 0x000fc40003f25270 */
[----:B------:R-:W-:Y:S01]  /*2540*/  ISETP.GE.AND.EX P0, PT, R2, UR7, PT, P0 ;  /* 0x0000000702007c0c */ /* 0x000fe2000bf06300 */
[----:B------:R-:W-:Y:S01]  /*2550*/  IMAD R29, R4, 0x10, R11 ;  /* 0x00000010041d7824 */ /* 0x000fe200078e020b */
[----:B------:R-:W-:-:S11]  /*2560*/  LEA R28, R28, R11, 0x3 ;  /* 0x0000000b1c1c7211 */ /* 0x000fd600078e18ff */
[----:B0-----:R-:W-:Y:S05]  /*2570*/  @P0 BRA `(.L_x_162) ;  /* 0x0000000000ec0947 */ /* 0x001fea0003800000 */
[----:B---34-:R-:W0:Y:S01]  /*2580*/  LDS.64 R12, [R28+-0x8] ;  /* 0xfffff8001c0c7984 */ /* 0x018e220000000a00 */
[----:B------:R-:W-:Y:S01]  /*2590*/  IMAD.MOV.U32 R30, RZ, RZ, 0x0 ;  /* 0x00000000ff1e7424 */ /* 0x000fe200078e00ff */
[----:B------:R-:W-:Y:S01]  /*25a0*/  MOV R31, 0x3fd80000 ;  /* 0x3fd80000001f7802 */ /* 0x000fe20000000f00 */
[----:B------:R-:W-:Y:S01]  /*25b0*/  BSSY.RECONVERGENT B4, `(.L_x_163) ;  /* 0x000001b000047945 */ /* 0x000fe20003800200 */
[----:B------:R-:W1:Y:S04]  /*25c0*/  LDS.64 R4, [R11+-0x8] ;  /* 0xfffff8000b047984 */ /* 0x000e680000000a00 */
[----:B------:R-:W3:Y:S01]  /*25d0*/  LDS.64 R20, [R29+-0x8] ;  /* 0xfffff8001d147984 */ /* 0x000ee20000000a00 */
        /* <DEDUP_REMOVED lines=24> */
.L_x_164:
[----:B------:R-:W-:Y:S05]  /*2760*/  BSYNC.RECONVERGENT B4 ;  /* 0x0000000000047941 */ /* 0x000fea0003800200 */
.L_x_163:
[----:B------:R-:W0:Y:S01]  /*2770*/  LDC.64 R4, c[0x0][0x3a8] ;  /* 0x0000ea00ff047b82 */ /* 0x000e220000000a00 */
[----:B------:R-:W0:Y:S01]  /*2780*/  MUFU.RCP64H R13, UR8 ;  /* 0x00000008000d7d08 */ /* 0x000e220008001800 */
[----:B------:R-:W-:Y:S01]  /*2790*/  IMAD.MOV.U32 R12, RZ, RZ, 0x1 ;  /* 0x00000001ff0c7424 */ /* 0x000fe200078e00ff */
[----:B------:R-:W-:Y:S01]  /*27a0*/  FSETP.GEU.AND P2, PT, |R27|, 6.5827683646048100446e-37, PT ;  /* 0x036000001b00780b */ /* 0x000fe20003f4e200 */
[----:B------:R-:W-:Y:S04]  /*27b0*/  BSSY.RECONVERGENT B4, `(.L_x_165) ;  /* 0x0000011000047945 */ /* 0x000fe80003800200 */
[----:B0-----:R-:W-:-:S08]  /*27c0*/  DFMA R20, R12, -R4, 1 ;  /* 0x3ff000000c14742b */ /* 0x001fd00000000804 */
        /* <DEDUP_REMOVED lines=15> */
.L_x_166:
[----:B------:R-:W-:Y:S05]  /*28c0*/  BSYNC.RECONVERGENT B4 ;  /* 0x0000000000047941 */ /* 0x000fea0003800200 */
.L_x_165:
[----:B------:R-:W0:Y:S01]  /*28d0*/  LDC.64 R12, c[0x0][0x380] ;  /* 0x0000e000ff0c7b82 */ /* 0x000e220000000a00 */
[----:B------:R-:W0:Y:S01]  /*28e0*/  F2I.F64.TRUNC R5, R4 ;  /* 0x0000000400057311 */ /* 0x000e22000030d100 */
[----:B------:R-:W-:Y:S02]  /*28f0*/  IMAD.MOV.U32 R20, RZ, RZ, 0x1 ;  /* 0x00000001ff147424 */ /* 0x000fe400078e00ff */
[----:B------:R-:W-:Y:S02]  /*2900*/  IMAD.MOV.U32 R21, RZ, RZ, 0x0 ;  /* 0x00000000ff157424 */ /* 0x000fe400078e00ff */
[----:B0-----:R-:W-:-:S05]  /*2910*/  IMAD.WIDE R12, R5, 0x8, R12 ;  /* 0x00000008050c7825 */ /* 0x001fca00078e020c */
[----:B------:R0:W-:Y:S02]  /*2920*/  REDG.E.ADD.64.STRONG.GPU desc[UR10][R12.64], R20 ;  /* 0x000000140c00798e */ /* 0x0001e4000c12e50a */
.L_x_162:
[----:B------:R-:W-:Y:S05]  /*2930*/  BSYNC.RECONVERGENT B3 ;  /* 0x0000000000037941 */ /* 0x000fea0003800200 */
.L_x_161:
[----:B------:R-:W-:Y:S01]  /*2940*/  VIADD R2, R6, 0x2 ;  /* 0x0000000206027836 */ /* 0x000fe20000000000 */
[----:B------:R-:W-:Y:S04]  /*2950*/  BSSY.RECONVERGENT B3, `(.L_x_167) ;  /* 0x0000040000037945 */ /* 0x000fe80003800200 */
[----:B------:R-:W-:Y:S02]  /*2960*/  ISETP.GE.U32.AND P0, PT, R2, UR6, PT ;  /* 0x0000000602007c0c */ /* 0x000fe4000bf06070 */
[----:B------:R-:W-:-:S04]  /*2970*/  SHF.R.S32.HI R2, RZ, 0x1f, R2 ;  /* 0x0000001fff027819 */ /* 0x000fc80000011402 */
[----:B------:R-:W-:-:S13]  /*2980*/  ISETP.GE.AND.EX P0, PT, R2, UR7, PT, P0 ;  /* 0x0000000702007c0c */ /* 0x000fda000bf06300 */
[----:B------:R-:W-:Y:S05]  /*2990*/  @P0 BRA `(.L_x_168) ;  /* 0x0000000000ec0947 */ /* 0x000fea0003800000 */
[----:B0--34-:R-:W0:Y:S01]  /*29a0*/  LDS.64 R12, [R28] ;  /* 0x000000001c0c7984 */ /* 0x019e220000000a00 */
        /* <DEDUP_REMOVED lines=29> */
.L_x_170:
[----:B------:R-:W-:Y:S05]  /*2b80*/  BSYNC.RECONVERGENT B4 ;  /* 0x0000000000047941 */ /* 0x000fea0003800200 */
.L_x_169:
        /* <DEDUP_REMOVED lines=21> */
.L_x_172:
[----:B------:R-:W-:Y:S05]  /*2ce0*/  BSYNC.RECONVERGENT B4 ;  /* 0x0000000000047941 */ /* 0x000fea0003800200 */
.L_x_171:
[----:B------:R-:W0:Y:S01]  /*2cf0*/  LDC.64 R12, c[0x0][0x380] ;  /* 0x0000e000ff0c7b82 */ /* 0x000e220000000a00 */
[----:B------:R-:W0:Y:S01]  /*2d00*/  F2I.F64.TRUNC R5, R4 ;  /* 0x0000000400057311 */ /* 0x000e22000030d100 */
[----:B------:R-:W-:Y:S01]  /*2d10*/  IMAD.MOV.U32 R20, RZ, RZ, 0x1 ;  /* 0x00000001ff147424 */ /* 0x000fe200078e00ff */
[----:B------:R-:W-:Y:S01]  /*2d20*/  MOV R21, 0x0 ;  /* 0x0000000000157802 */ /* 0x000fe20000000f00 */
[----:B0-----:R-:W-:-:S05]  /*2d30*/  IMAD.WIDE R12, R5, 0x8, R12 ;  /* 0x00000008050c7825 */ /* 0x001fca00078e020c */
[----:B------:R1:W-:Y:S02]  /*2d40*/  REDG.E.ADD.64.STRONG.GPU desc[UR10][R12.64], R20 ;  /* 0x000000140c00798e */ /* 0x0003e4000c12e50a */
.L_x_168:
[----:B------:R-:W-:Y:S05]  /*2d50*/  BSYNC.RECONVERGENT B3 ;  /* 0x0000000000037941 */ /* 0x000fea0003800200 */
.L_x_167:
[----:B------:R-:W-:Y:S01]  /*2d60*/  VIADD R2, R6, 0x3 ;  /* 0x0000000306027836 */ /* 0x000fe20000000000 */
[----:B------:R-:W-:Y:S04]  /*2d70*/  BSSY.RECONVERGENT B3, `(.L_x_173) ;  /* 0x0000043000037945 */ /* 0x000fe80003800200 */
[----:B------:R-:W-:Y:S02]  /*2d80*/  ISETP.GE.U32.AND P0, PT, R2, UR6, PT ;  /* 0x0000000602007c0c */ /* 0x000fe4000bf06070 */
[----:B------:R-:W-:-:S04]  /*2d90*/  SHF.R.S32.HI R2, RZ, 0x1f, R2 ;  /* 0x0000001fff027819 */ /* 0x000fc80000011402 */
[----:B------:R-:W-:-:S13]  /*2da0*/  ISETP.GE.AND.EX P0, PT, R2, UR7, PT, P0 ;  /* 0x0000000702007c0c */ /* 0x000fda000bf06300 */
[----:B------:R-:W-:Y:S05]  /*2db0*/  @P0 BRA `(.L_x_174) ;  /* 0x0000000000f80947 */ /* 0x000fea0003800000 */
[----:B01-34-:R-:W0:Y:S01]  /*2dc0*/  LDS.64 R12, [R28+0x8] ;  /* 0x000008001c0c7984 */ /* 0x01be220000000a00 */
[----:B------:R-:W-:Y:S01]  /*2dd0*/  IMAD.MOV.U32 R26, RZ, RZ, 0x0 ;  /* 0x00000000ff1a7424 */ /* 0x000fe200078e00ff */
[----:B------:R-:W-:Y:S01]  /*2de0*/  MOV R27, 0x3fd80000 ;  /* 0x3fd80000001b7802 */ /* 0x000fe20000000f00 */
[----:B------:R-:W-:Y:S01]  /*2df0*/  BSSY.RECONVERGENT B4, `(.L_x_175) ;  /* 0x000001d000047945 */ /* 0x000fe20003800200 */
[----:B------:R-:W1:Y:S04]  /*2e00*/  LDS.64 R4, [R11+0x8] ;  /* 0x000008000b047984 */ /* 0x000e680000000a00 */
[----:B------:R-:W3:Y:S01]  /*2e10*/  LDS.64 R20, [R29+0x8] ;  /* 0x000008001d147984 */ /* 0x000ee20000000a00 */
        /* <DEDUP_REMOVED lines=24> */
[----:B------:R-:W-:Y:S02]  /*2fa0*/  IMAD.MOV.U32 R30, RZ, RZ, R26 ;  /* 0x000000ffff1e7224 */ /* 0x000fe400078e001a */
[----:B------:R-:W-:-:S07]  /*2fb0*/  IMAD.MOV.U32 R31, RZ, RZ, R27 ;  /* 0x000000ffff1f7224 */ /* 0x000fce00078e001b */
.L_x_176:
[----:B------:R-:W-:Y:S05]  /*2fc0*/  BSYNC.RECONVERGENT B4 ;  /* 0x0000000000047941 */ /* 0x000fea0003800200 */
.L_x_175:
        /* <DEDUP_REMOVED lines=16> */
[----:B------:R-:W-:Y:S01]  /*30d0*/  MOV R24, R30 ;  /* 0x0000001e00187202 */ /* 0x000fe20000000f00 */
[----:B------:R-:W-:Y:S01]  /*30e0*/  IMAD.MOV.U32 R27, RZ, RZ, R31 ;  /* 0x000000ffff1b7224 */ /* 0x000fe200078e001f */
[----:B------:R-:W-:-:S07]  /*30f0*/  MOV R2, 0x3110 ;  /* 0x0000311000027802 */ /* 0x000fce0000000f00 */
[----:B--2---:R-:W-:Y:S05]  /*3100*/  CALL.REL.NOINC `($__internal_2_$__cuda_sm20_div_rn_f64_full) ;  /* 0x0000001400147944 */ /* 0x004fea0003c00000 */
[----:B------:R-:W-:Y:S02]  /*3110*/  IMAD.MOV.U32 R4, RZ, RZ, R32 ;  /* 0x000000ffff047224 */ /* 0x000fe400078e0020 */
[----:B------:R-:W-:-:S07]  /*3120*/  IMAD.MOV.U32 R5, RZ, RZ, R33 ;  /* 0x000000ffff057224 */ /* 0x000fce00078e0021 */
.L_x_178:
[----:B------:R-:W-:Y:S05]  /*3130*/  BSYNC.RECONVERGENT B4 ;  /* 0x0000000000047941 */ /* 0x000fea0003800200 */
.L_x_177:
[----:B------:R-:W0:Y:S01]  /*3140*/  LDC.64 R12, c[0x0][0x380] ;  /* 0x0000e000ff0c7b82 */ /* 0x000e220000000a00 */
[----:B------:R-:W0:Y:S01]  /*3150*/  F2I.F64.TRUNC R5, R4 ;  /* 0x0000000400057311 */ /* 0x000e22000030d100 */
[----:B------:R-:W-:Y:S01]  /*3160*/  MOV R20, 0x1 ;  /* 0x0000000100147802 */ /* 0x000fe20000000f00 */
[----:B------:R-:W-:Y:S02]  /*3170*/  IMAD.MOV.U32 R21, RZ, RZ, 0x0 ;  /* 0x00000000ff157424 */ /* 0x000fe400078e00ff */
[----:B0-----:R-:W-:-:S05]  /*3180*/  IMAD.WIDE R12, R5, 0x8, R12 ;  /* 0x00000008050c7825 */ /* 0x001fca00078e020c */
[----:B------:R0:W-:Y:S02]  /*3190*/  REDG.E.ADD.64.STRONG.GPU desc[UR10][R12.64], R20 ;  /* 0x000000140c00798e */ /* 0x0001e4000c12e50a */
.L_x_174:
[----:B------:R-:W-:Y:S05]  /*31a0*/  BSYNC.RECONVERGENT B3 ;  /* 0x0000000000037941 */ /* 0x000fea0003800200 */
.L_x_173:
[----:B------:R-:W-:Y:S01]  /*31b0*/  VIADD R6, R6, 0x4 ;  /* 0x0000000406067836 */ /* 0x000fe20000000000 */
[----:B------:R-:W-:Y:S04]  /*31c0*/  BSSY.RECONVERGENT B3, `(.L_x_179) ;  /* 0x0000043000037945 */ /* 0x000fe80003800200 */
[----:B------:R-:W-:Y:S02]  /*31d0*/  ISETP.GE.U32.AND P0, PT, R6, UR6, PT ;  /* 0x0000000606007c0c */ /* 0x000fe4000bf06070 */
[----:B------:R-:W-:-:S04]  /*31e0*/  SHF.R.S32.HI R2, RZ, 0x1f, R6 ;  /* 0x0000001fff027819 */ /* 0x000fc80000011406 */
[----:B------:R-:W-:-:S13]  /*31f0*/  ISETP.GE.AND.EX P0, PT, R2, UR7, PT, P0 ;  /* 0x0000000702007c0c */ /* 0x000fda000bf06300 */
[----:B------:R-:W-:Y:S05]  /*3200*/  @P0 BRA `(.L_x_180) ;  /* 0x0000000000f80947 */ /* 0x000fea0003800000 */
[----:B01-34-:R-:W0:Y:S01]  /*3210*/  LDS.64 R12, [R28+0x10] ;  /* 0x000010001c0c7984 */ /* 0x01be220000000a00 */
        /* <DEDUP_REMOVED lines=29> */
[----:B--2---:R-:W-:Y:S05]  /*33f0*/  CALL.REL.NOINC `($__internal_3_$__cuda_sm20_dsqrt_rn_f64_mediumpath_v1) ;  /* 0x0000001400d07944 */ /* 0x004fea0003c00000 */
[----:B------:R-:W-:Y:S01]  /*3400*/  IMAD.MOV.U32 R24, RZ, RZ, R26 ;  /* 0x000000ffff187224 */ /* 0x000fe200078e001a */
[----:B------:R-:W-:-:S07]  /*3410*/  MOV R25, R27 ;  /* 0x0000001b00197202 */ /* 0x000fce0000000f00 */
.L_x_182:
[----:B------:R-:W-:Y:S05]  /*3420*/  BSYNC.RECONVERGENT B4 ;  /* 0x0000000000047941 */ /* 0x000fea0003800200 */
.L_x_181:
        /* <DEDUP_REMOVED lines=21> */
.L_x_184:
[----:B------:R-:W-:Y:S05]  /*3580*/  BSYNC.RECONVERGENT B4 ;  /* 0x0000000000047941 */ /* 0x000fea0003800200 */
.L_x_183:
[----:B------:R-:W0:Y:S01]  /*3590*/  LDC.64 R12, c[0x0][0x380] ;  /* 0x0000e000ff0c7b82 */ /* 0x000e220000000a00 */
[----:B------:R-:W0:Y:S01]  /*35a0*/  F2I.F64.TRUNC R5, R4 ;  /* 0x0000000400057311 */ /* 0x000e22000030d100 */
[----:B------:R-:W-:Y:S02]  /*35b0*/  IMAD.MOV.U32 R20, RZ, RZ, 0x1 ;  /* 0x00000001ff147424 */ /* 0x000fe400078e00ff */
[----:B------:R-:W-:Y:S02]  /*35c0*/  IMAD.MOV.U32 R21, RZ, RZ, 0x0 ;  /* 0x00000000ff157424 */ /* 0x000fe400078e00ff */
[----:B0-----:R-:W-:-:S05]  /*35d0*/  IMAD.WIDE R12, R5, 0x8, R12 ;  /* 0x00000008050c7825 */ /* 0x001fca00078e020c */
[----:B------:R0:W-:Y:S02]  /*35e0*/  REDG.E.ADD.64.STRONG.GPU desc[UR10][R12.64], R20 ;  /* 0x000000140c00798e */ /* 0x0001e4000c12e50a */
.L_x_180:
[----:B------:R-:W-:Y:S05]  /*35f0*/  BSYNC.RECONVERGENT B3 ;  /* 0x0000000000037941 */ /* 0x000fea0003800200 */
.L_x_179:
[----:B------:R-:W-:Y:S01]  /*3600*/  VIADD R9, R9, 0x4 ;  /* 0x0000000409097836 */ /* 0x000fe20000000000 */
[----:B------:R-:W-:Y:S01]  /*3610*/  IADD3 R11, PT, PT, R11, 0x20, RZ ;  /* 0x000000200b0b7810 */ /* 0x000fe20007ffe0ff */
[----:B------:R-:W-:Y:S06]  /*3620*/  @P1 BRA `(.L_x_185) ;  /* 0xffffffec00a01947 */ /* 0x000fec000383ffff */
[----:B------:R-:W-:Y:S05]  /*3630*/  BSYNC B1 ;  /* 0x0000000000017941 */ /* 0x000fea0003800000 */
.L_x_160:
[----:B------:R-:W-:-:S07]  /*3640*/  VIADD R9, R9, 0xffffffff ;  /* 0xffffffff09097836 */ /* 0x000fce0000000000 */
.L_x_159:
[----:B-1----:R-:W-:Y:S05]  /*3650*/  BSYNC B2 ;  /* 0x0000000000027941 */ /* 0x002fea0003800000 */
.L_x_158:
[----:B------:R-:W-:-:S13]  /*3660*/  ISETP.NE.AND P0, PT, R8, RZ, PT ;  /* 0x000000ff0800720c */ /* 0x000fda0003f05270 */
[----:B------:R-:W-:Y:S05]  /*3670*/  @!P0 EXIT ;  /* 0x000000000000894d */ /* 0x000fea0003800000 */
[----:B------:R-:W-:Y:S01]  /*3680*/  ISETP.NE.AND P0, PT, R8, 0x1, PT ;  /* 0x000000010800780c */ /* 0x000fe20003f05270 */
[----:B------:R-:W-:-:S12]  /*3690*/  BSSY.RECONVERGENT B1, `(.L_x_186) ;  /* 0x0000099000017945 */ /* 0x000fd80003800200 */
[----:B------:R-:W-:Y:S05]  /*36a0*/  @!P0 BRA `(.L_x_187) ;  /* 0x00000008005c8947 */ /* 0x000fea0003800000 */
[----:B------:R-:W1:Y:S01]  /*36b0*/  S2UR UR5, SR_CgaCtaId ;  /* 0x00000000000579c3 */ /* 0x000e620000008800 */
[----:B------:R-:W5:Y:S01]  /*36c0*/  LDCU.64 UR16, c[0x0][0x3a0] ;  /* 0x00007400ff1077ac */ /* 0x000f620008000a00 */
[----:B------:R-:W-:Y:S01]  /*36d0*/  VIADD R6, R9, UR13 ;  /* 0x0000000d09067c36 */ /* 0x000fe20008000000 */
[----:B------:R-:W-:Y:S01]  /*36e0*/  MOV R11, UR12 ;  /* 0x0000000c000b7c02 */ /* 0x000fe20008000f00 */
[----:B------:R-:W-:Y:S01]  /*36f0*/  IMAD.U32 R5, RZ, RZ, UR12 ;  /* 0x0000000cff057e24 */ /* 0x000fe2000f8e00ff */
[----:B------:R-:W-:Y:S01]  /*3700*/  UMOV UR4, 0x400 ;  /* 0x0000040000047882 */ /* 0x000fe20000000000 */
[----:B------:R-:W-:Y:S01]  /*3710*/  BSSY.RECONVERGENT B2, `(.L_x_188) ;  /* 0x0000048000027945 */ /* 0x000fe20003800200 */
[----:B------:R-:W-:Y:S02]  /*3720*/  SHF.R.S32.HI R2, RZ, 0x1f, R6 ;  /* 0x0000001fff027819 */ /* 0x000fe40000011406 */
[----:B-----5:R-:W-:-:S04]  /*3730*/  ISETP.GE.U32.AND P0, PT, R6, UR16, PT ;  /* 0x0000001006007c0c */ /* 0x020fc8000bf06070 */
[----:B------:R-:W-:Y:S01]  /*3740*/  ISETP.GE.AND.EX P0, PT, R2, UR17, PT, P0 ;  /* 0x0000001102007c0c */ /* 0x000fe2000bf06300 */
[----:B-1----:R-:W-:-:S06]  /*3750*/  ULEA UR4, UR5, UR4, 0x18 ;  /* 0x0000000405047291 */ /* 0x002fcc000f8ec0ff */
[----:B------:R-:W-:-:S05]  /*3760*/  LEA R8, R9, UR4, 0x3 ;  /* 0x0000000409087c11 */ /* 0x000fca000f8e18ff */
[----:B------:R-:W-:-:S04]  /*3770*/  IMAD R10, R5, 0x8, R8 ;  /* 0x00000008050a7824 */ /* 0x000fc800078e0208 */
[----:B------:R-:W-:Y:S01]  /*3780*/  IMAD R11, R11, 0x8, R10 ;  /* 0x000000080b0b7824 */ /* 0x000fe200078e020a */
[----:B------:R-:W-:Y:S06]  /*3790*/  @P0 BRA `(.L_x_189) ;  /* 0x0000000000fc0947 */ /* 0x000fec0003800000 */
[----:B0--34-:R-:W0:Y:S01]  /*37a0*/  LDS.64 R12, [R10] ;  /* 0x000000000a0c7984 */ /* 0x019e220000000a00 */
        /* <DEDUP_REMOVED lines=32> */
.L_x_191:
[----:B------:R-:W-:Y:S05]  /*39b0*/  BSYNC.RECONVERGENT B3 ;  /* 0x0000000000037941 */ /* 0x000fea0003800200 */
.L_x_190:
        /* <DEDUP_REMOVED lines=22> */
.L_x_193:
[----:B------:R-:W-:Y:S05]  /*3b20*/  BSYNC.RECONVERGENT B3 ;  /* 0x0000000000037941 */ /* 0x000fea0003800200 */
.L_x_192:
[----:B------:R-:W0:Y:S01]  /*3b30*/  LDC.64 R12, c[0x0][0x380] ;  /* 0x0000e000ff0c7b82 */ /* 0x000e220000000a00 */
[----:B------:R-:W0:Y:S01]  /*3b40*/  F2I.F64.TRUNC R5, R4 ;  /* 0x0000000400057311 */ /* 0x000e22000030d100 */
[----:B------:R-:W-:Y:S02]  /*3b50*/  IMAD.MOV.U32 R20, RZ, RZ, 0x1 ;  /* 0x00000001ff147424 */ /* 0x000fe400078e00ff */
[----:B------:R-:W-:Y:S02]  /*3b60*/  IMAD.MOV.U32 R21, RZ, RZ, 0x0 ;  /* 0x00000000ff157424 */ /* 0x000fe400078e00ff */
[----:B0-----:R-:W-:-:S05]  /*3b70*/  IMAD.WIDE R12, R5, 0x8, R12 ;  /* 0x00000008050c7825 */ /* 0x001fca00078e020c */
[----:B------:R1:W-:Y:S02]  /*3b80*/  REDG.E.ADD.64.STRONG.GPU desc[UR10][R12.64], R20 ;  /* 0x000000140c00798e */ /* 0x0003e4000c12e50a */
.L_x_189:
[----:B------:R-:W-:Y:S05]  /*3b90*/  BSYNC.RECONVERGENT B2 ;  /* 0x0000000000027941 */ /* 0x000fea0003800200 */
.L_x_188:
[----:B------:R-:W5:Y:S01]  /*3ba0*/  LDCU.64 UR4, c[0x0][0x3a0] ;  /* 0x00007400ff0477ac */ /* 0x000f620008000a00 */
[----:B------:R-:W-:Y:S01]  /*3bb0*/  VIADD R6, R6, 0x1 ;  /* 0x0000000106067836 */ /* 0x000fe20000000000 */
[----:B------:R-:W-:Y:S04]  /*3bc0*/  BSSY.RECONVERGENT B2, `(.L_x_194) ;  /* 0x0000044000027945 */ /* 0x000fe80003800200 */
[----:B-----5:R-:W-:Y:S02]  /*3bd0*/  ISETP.GE.U32.AND P0, PT, R6, UR4, PT ;  /* 0x0000000406007c0c */ /* 0x020fe4000bf06070 */
[----:B------:R-:W-:-:S04]  /*3be0*/  SHF.R.S32.HI R6, RZ, 0x1f, R6 ;  /* 0x0000001fff067819 */ /* 0x000fc80000011406 */
[----:B------:R-:W-:-:S13]  /*3bf0*/  ISETP.GE.AND.EX P0, PT, R6, UR5, PT, P0 ;  /* 0x0000000506007c0c */ /* 0x000fda000bf06300 */
[----:B------:R-:W-:Y:S05]  /*3c00*/  @P0 BRA `(.L_x_195) ;  /* 0x0000000000fc0947 */ /* 0x000fea0003800000 */
[----:B------:R-:W5:Y:S01]  /*3c10*/  LDS.64 R6, [R10+0x8] ;  /* 0x000008000a067984 */ /* 0x000f620000000a00 */
[----:B------:R-:W-:Y:S03]  /*3c20*/  BSSY.RECONVERGENT B3, `(.L_x_196) ;  /* 0x000001f000037945 */ /* 0x000fe60003800200 */
[----:B------:R-:W2:Y:S04]  /*3c30*/  LDS.64 R4, [R8+0x8] ;  /* 0x0000080008047984 */ /* 0x000ea80000000a00 */
[----:B01-34-:R-:W0:Y:S01]  /*3c40*/  LDS.64 R12, [R11+0x8] ;  /* 0x000008000b0c7984 */ /* 0x01be220000000a00 */
[----:B-----5:R-:W-:Y:S02]  /*3c50*/  DADD R6, R16, -R6 ;  /* 0x0000000010067229 */ /* 0x020fe40000000806 */
[----:B--2---:R-:W-:-:S06]  /*3c60*/  DADD R4, R14, -R4 ;  /* 0x000000000e047229 */ /* 0x004fcc0000000804 */
[----:B------:R-:W-:Y:S02]  /*3c70*/  DMUL R6, R6, R6 ;  /* 0x0000000606067228 */ /* 0x000fe40000000000 */
[----:B0-----:R-:W-:-:S06]  /*3c80*/  DADD R12, R18, -R12 ;  /* 0x00000000120c7229 */ /* 0x001fcc000000080c */
        /* <DEDUP_REMOVED lines=21> */
[----:B------:R-:W-:Y:S05]  /*3de0*/  CALL.REL.NOINC `($__internal_3_$__cuda_sm20_dsqrt_rn_f64_mediumpath_v1) ;  /* 0x0000000c00547944 */ /* 0x000fea0003c00000 */
[----:B------:R-:W-:Y:S01]  /*3df0*/  IMAD.MOV.U32 R6, RZ, RZ, R26 ;  /* 0x000000ffff067224 */ /* 0x000fe200078e001a */
[----:B------:R-:W-:-:S07]  /*3e00*/  MOV R7, R27 ;  /* 0x0000001b00077202 */ /* 0x000fce0000000f00 */
.L_x_197:
[----:B------:R-:W-:Y:S05]  /*3e10*/  BSYNC.RECONVERGENT B3 ;  /* 0x0000000000037941 */ /* 0x000fea0003800200 */
.L_x_196:
        /* <DEDUP_REMOVED lines=20> */
[----:B------:R-:W-:Y:S05]  /*3f60*/  CALL.REL.NOINC `($__internal_2_$__cuda_sm20_div_rn_f64_full) ;  /* 0x00000004007c7944 */ /* 0x000fea0003c00000 */
[----:B------:R-:W-:Y:S01]  /*3f70*/  MOV R4, R32 ;  /* 0x0000002000047202 */ /* 0x000fe20000000f00 */
[----:B------:R-:W-:-:S07]  /*3f80*/  IMAD.MOV.U32 R5, RZ, RZ, R33 ;  /* 0x000000ffff057224 */ /* 0x000fce00078e0021 */
.L_x_199:
[----:B------:R-:W-:Y:S05]  /*3f90*/  BSYNC.RECONVERGENT B3 ;  /* 0x0000000000037941 */ /* 0x000fea0003800200 */
.L_x_198:
[----:B------:R-:W0:Y:S01]  /*3fa0*/  LDC.64 R6, c[0x0][0x380] ;  /* 0x0000e000ff067b82 */ /* 0x000e220000000a00 */
[----:B------:R-:W0:Y:S01]  /*3fb0*/  F2I.F64.TRUNC R5, R4 ;  /* 0x0000000400057311 */ /* 0x000e22000030d100 */
[----:B------:R-:W-:Y:S02]  /*3fc0*/  IMAD.MOV.U32 R10, RZ, RZ, 0x1 ;  /* 0x00000001ff0a7424 */ /* 0x000fe400078e00ff */
[----:B------:R-:W-:Y:S02]  /*3fd0*/  IMAD.MOV.U32 R11, RZ, RZ, 0x0 ;  /* 0x00000000ff0b7424 */ /* 0x000fe400078e00ff */
[----:B0-----:R-:W-:-:S05]  /*3fe0*/  IMAD.WIDE R6, R5, 0x8, R6 ;  /* 0x0000000805067825 */ /* 0x001fca00078e0206 */
[----:B------:R0:W-:Y:S02]  /*3ff0*/  REDG.E.ADD.64.STRONG.GPU desc[UR10][R6.64], R10 ;  /* 0x0000000a0600798e */ /* 0x0001e4000c12e50a */
.L_x_195:
[----:B------:R-:W-:Y:S05]  /*4000*/  BSYNC.RECONVERGENT B2 ;  /* 0x0000000000027941 */ /* 0x000fea0003800200 */
.L_x_194:
[----:B------:R-:W-:-:S07]  /*4010*/  IADD3 R9, PT, PT, R9, 0x2, RZ ;  /* 0x0000000209097810 */ /* 0x000fce0007ffe0ff */
.L_x_187:
[----:B------:R-:W-:Y:S05]  /*4020*/  BSYNC.RECONVERGENT B1 ;  /* 0x0000000000017941 */ /* 0x000fea0003800200 */
.L_x_186:
[----:B------:R-:W-:-:S04]  /*4030*/  LOP3.LUT R0, R0, 0x1, RZ, 0xc0, !PT ;  /* 0x0000000100007812 */ /* 0x000fc800078ec0ff */
[----:B------:R-:W-:-:S13]  /*4040*/  ISETP.NE.U32.AND P0, PT, R0, 0x1, PT ;  /* 0x000000010000780c */ /* 0x000fda0003f05070 */
[----:B------:R-:W-:Y:S05]  /*4050*/  @P0 EXIT ;  /* 0x000000000000094d */ /* 0x000fea0003800000 */
[----:B------:R-:W5:Y:S01]  /*4060*/  LDCU.64 UR4, c[0x0][0x3a0] ;  /* 0x00007400ff0477ac */ /* 0x000f620008000a00 */
[----:B------:R-:W-:-:S05]  /*4070*/  VIADD R0, R9, UR13 ;  /* 0x0000000d09007c36 */ /* 0x000fca0008000000 */
[----:B-----5:R-:W-:Y:S02]  /*4080*/  ISETP.GE.U32.AND P0, PT, R0, UR4, PT ;  /* 0x0000000400007c0c */ /* 0x020fe4000bf06070 */
[----:B------:R-:W-:-:S04]  /*4090*/  SHF.R.S32.HI R0, RZ, 0x1f, R0 ;  /* 0x0000001fff007819 */ /* 0x000fc80000011400 */
[----:B------:R-:W-:-:S13]  /*40a0*/  ISETP.GE.AND.EX P0, PT, R0, UR5, PT, P0 ;  /* 0x0000000500007c0c */ /* 0x000fda000bf06300 */
[----:B------:R-:W-:Y:S05]  /*40b0*/  @P0 EXIT ;  /* 0x000000000000094d */ /* 0x000fea0003800000 */
[----:B------:R-:W5:Y:S01]  /*40c0*/  S2UR UR5, SR_CgaCtaId ;  /* 0x00000000000579c3 */ /* 0x000f620000008800 */
[----:B------:R-:W-:Y:S01]  /*40d0*/  UMOV UR4, 0x400 ;  /* 0x0000040000047882 */ /* 0x000fe20000000000 */
[----:B------:R-:W-:Y:S01]  /*40e0*/  IMAD.U32 R5, RZ, RZ, UR12 ;  /* 0x0000000cff057e24 */ /* 0x000fe2000f8e00ff */
[----:B------:R-:W-:Y:S01]  /*40f0*/  BSSY.RECONVERGENT B1, `(.L_x_200) ;  /* 0x0000028000017945 */ /* 0x000fe20003800200 */
[----:B-----5:R-:W-:-:S06]  /*4100*/  ULEA UR4, UR5, UR4, 0x18 ;  /* 0x0000000405047291 */ /* 0x020fcc000f8ec0ff */
[----:B------:R-:W-:Y:S02]  /*4110*/  LEA R0, R9, UR4, 0x3 ;  /* 0x0000000409007c11 */ /* 0x000fe4000f8e18ff */
[----:B------:R-:W-:-:S03]  /*4120*/  MOV R9, UR12 ;  /* 0x0000000c00097c02 */ /* 0x000fc60008000f00 */
[----:B------:R-:W-:Y:S02]  /*4130*/  IMAD R2, R5, 0x8, R0 ;  /* 0x0000000805027824 */ /* 0x000fe400078e0200 */
[----:B------:R-:W5:Y:S02]  /*4140*/  LDS.64 R4, [R0] ;  /* 0x0000000000047984 */ /* 0x000f640000000a00 */
[----:B0-----:R-:W-:Y:S02]  /*4150*/  IMAD R10, R9, 0x8, R2 ;  /* 0x00000008090a7824 */ /* 0x001fe400078e0202 */
[----:B------:R-:W0:Y:S04]  /*4160*/  LDS.64 R6, [R2] ;  /* 0x0000000002067984 */ /* 0x000e280000000a00 */
[----:B------:R-:W1:Y:S01]  /*4170*/  LDS.64 R8, [R10] ;  /* 0x000000000a087984 */ /* 0x000e620000000a00 */
[----:B-----5:R-:W-:-:S02]  /*4180*/  DADD R4, R14, -R4 ;  /* 0x000000000e047229 */ /* 0x020fc40000000804 */
[----:B0-----:R-:W-:Y:S02]  /*4190*/  DADD R6, R16, -R6 ;  /* 0x0000000010067229 */ /* 0x001fe40000000806 */
[----:B-1----:R-:W-:-:S06]  /*41a0*/  DADD R8, R18, -R8 ;  /* 0x0000000012087229 */ /* 0x002fcc0000000808 */
[----:B------:R-:W-:-:S08]  /*41b0*/  DMUL R6, R6, R6 ;  /* 0x0000000606067228 */ /* 0x000fd00000000000 */
        /* <DEDUP_REMOVED lines=13> */
[----:B---34-:R-:W-:Y:S02]  /*4290*/  VIADD R13, R5, 0xfff00000 ;  /* 0xfff00000050d7836 */ /* 0x018fe40000000000 */
        /* <DEDUP_REMOVED lines=10> */
[----:B--2---:R-:W-:Y:S05]  /*4340*/  CALL.REL.NOINC `($__internal_3_$__cuda_sm20_dsqrt_rn_f64_mediumpath_v1) ;  /* 0x0000000400fc7944 */ /* 0x004fea0003c00000 */
[----:B------:R-:W-:Y:S01]  /*4350*/  MOV R24, R26 ;  /* 0x0000001a00187202 */ /* 0x000fe20000000f00 */
[----:B------:R-:W-:-:S07]  /*4360*/  IMAD.MOV.U32 R25, RZ, RZ, R27 ;  /* 0x000000ffff197224 */ /* 0x000fce00078e001b */
.L_x_201:
[----:B------:R-:W-:Y:S05]  /*4370*/  BSYNC.RECONVERGENT B1 ;  /* 0x0000000000017941 */ /* 0x000fea0003800200 */
.L_x_200:
        /* <DEDUP_REMOVED lines=20> */
[----:B------:R-:W-:Y:S01]  /*44c0*/  MOV R4, R32 ;  /* 0x0000002000047202 */ /* 0x000fe20000000f00 */
[----:B------:R-:W-:-:S07]  /*44d0*/  IMAD.MOV.U32 R5, RZ, RZ, R33 ;  /* 0x000000ffff057224 */ /* 0x000fce00078e0021 */
.L_x_203:
[----:B------:R-:W-:Y:S05]  /*44e0*/  BSYNC.RECONVERGENT B1 ;  /* 0x0000000000017941 */ /* 0x000fea0003800200 */
.L_x_202:
[----:B------:R-:W0:Y:S01]  /*44f0*/  LDC.64 R2, c[0x0][0x380] ;  /* 0x0000e000ff027b82 */ /* 0x000e220000000a00 */
[----:B------:R-:W0:Y:S01]  /*4500*/  F2I.F64.TRUNC R5, R4 ;  /* 0x0000000400057311 */ /* 0x000e22000030d100 */
[----:B------:R-:W-:Y:S02]  /*4510*/  IMAD.MOV.U32 R6, RZ, RZ, 0x1 ;  /* 0x00000001ff067424 */ /* 0x000fe400078e00ff */
[----:B------:R-:W-:Y:S02]  /*4520*/  IMAD.MOV.U32 R7, RZ, RZ, 0x0 ;  /* 0x00000000ff077424 */ /* 0x000fe400078e00ff */
[----:B0-----:R-:W-:-:S05]  /*4530*/  IMAD.WIDE R2, R5, 0x8, R2 ;  /* 0x0000000805027825 */ /* 0x001fca00078e0202 */
[----:B------:R-:W-:Y:S01]  /*4540*/  REDG.E.ADD.64.STRONG.GPU desc[UR10][R2.64], R6 ;  /* 0x000000060200798e */ /* 0x000fe2000c12e50a */
[----:B------:R-:W-:Y:S05]  /*4550*/  EXIT ;  /* 0x000000000000794d */ /* 0x000fea0003800000 */
        .weak           $__internal_2_$__cuda_sm20_div_rn_f64_full
        .type           $__internal_2_$__cuda_sm20_div_rn_f64_full,@function
        .size           $__internal_2_$__cuda_sm20_div_rn_f64_full,($__internal_3_$__cuda_sm20_dsqrt_rn_f64_mediumpath_v1 - $__internal_2_$__cuda_sm20_div_rn_f64_full)
$__internal_2_$__cuda_sm20_div_rn_f64_full:
[C---:B------:R-:W-:Y:S01]  /*4560*/  FSETP.GEU.AND P0, PT, |R3|.reuse, 1.469367938527859385e-39, PT ;  /* 0x001000000300780b */ /* 0x040fe20003f0e200 */
[----:B------:R-:W-:Y:S01]  /*4570*/  IMAD.U32 R22, RZ, RZ, UR14 ;  /* 0x0000000eff167e24 */ /* 0x000fe2000f8e00ff */
[----:B------:R-:W-:Y:S01]  /*4580*/  LOP3.LUT R4, R3, 0x800fffff, RZ, 0xc0, !PT ;  /* 0x800fffff03047812 */ /* 0x000fe200078ec0ff */
[----:B------:R-:W-:Y:S01]  /*4590*/  IMAD.MOV.U32 R23, RZ, RZ, R3 ;  /* 0x000000ffff177224 */ /* 0x000fe200078e0003 */
[----:B------:R-:W-:Y:S01]  /*45a0*/  MOV R20, UR14 ;  /* 0x0000000e00147c02 */ /* 0x000fe20008000f00 */
[----:B------:R-:W-:Y:S01]  /*45b0*/  IMAD.MOV.U32 R25, RZ, RZ, R27 ;  /* 0x000000ffff197224 */ /* 0x000fe200078e001b */
[----:B------:R-:W-:Y:S01]  /*45c0*/  LOP3.LUT R21, R4, 0x3ff00000, RZ, 0xfc, !PT ;  /* 0x3ff0000004157812 */ /* 0x000fe200078efcff */
[----:B------:R-:W-:Y:S01]  /*45d0*/  BSSY.RECONVERGENT B0, `(.L_x_204) ;  /* 0x0000053000007945 */ /* 0x000fe20003800200 */
[----:B------:R-:W-:Y:S02]  /*45e0*/  MOV R12, 0x1 ;  /* 0x00000001000c7802 */ /* 0x000fe40000000f00 */
[----:B------:R-:W-:-:S02]  /*45f0*/  FSETP.GEU.AND P3, PT, |R25|, 1.469367938527859385e-39, PT ;  /* 0x001000001900780b */ /* 0x000fc40003f6e200 */
[----:B------:R-:W-:Y:S01]  /*4600*/  LOP3.LUT R4, R25, 0x7ff00000, RZ, 0xc0, !PT ;  /* 0x7ff0000019047812 */ /* 0x000fe200078ec0ff */
[----:B------:R-:W-:Y:S01]  /*4610*/  @!P0 DMUL R20, R22, 8.98846567431157953865e+307 ;  /* 0x7fe0000016148828 */ /* 0x000fe20000000000 */
[----:B------:R-:W-:-:S04]  /*4620*/  LOP3.LUT R7, R3, 0x7ff00000, RZ, 0xc0, !PT ;  /* 0x7ff0000003077812 */ /* 0x000fc800078ec0ff */
[C---:B------:R-:W-:Y:S01]  /*4630*/  ISETP.GE.U32.AND P2, PT, R4.reuse, R7, PT ;  /* 0x000000070400720c */ /* 0x040fe20003f46070 */
[----:B------:R-:W0:Y:S04]  /*4640*/  MUFU.RCP64H R13, R21 ;  /* 0x00000015000d7308 */ /* 0x000e280000001800 */
[----:B------:R-:W-:Y:S01]  /*4650*/  @!P3 LOP3.LUT R5, R23, 0x7ff00000, RZ, 0xc0, !PT ;  /* 0x7ff000001705b812 */ /* 0x000fe200078ec0ff */
[----:B------:R-:W-:Y:S01]  /*4660*/  @!P3 IMAD.MOV.U32 R30, RZ, RZ, RZ ;  /* 0x000000ffff1eb224 */ /* 0x000fe200078e00ff */
[----:B------:R-:W-:Y:S02]  /*4670*/  @!P0 LOP3.LUT R7, R21, 0x7ff00000, RZ, 0xc0, !PT ;  /* 0x7ff0000015078812 */ /* 0x000fe400078ec0ff */
[----:B------:R-:W-:Y:S01]  /*4680*/  @!P3 ISETP.GE.U32.AND P4, PT, R4, R5, PT ;  /* 0x000000050400b20c */ /* 0x000fe20003f86070 */
[----:B------:R-:W-:-:S05]  /*4690*/  IMAD.MOV.U32 R5, RZ, RZ, 0x1ca00000 ;  /* 0x1ca00000ff057424 */ /* 0x000fca00078e00ff */
[----:B------:R-:W-:Y:S01]  /*46a0*/  @!P3 SEL R31, R5, 0x63400000, !P4 ;  /* 0x63400000051fb807 */ /* 0x000fe20006000000 */
[----:B0-----:R-:W-:-:S08]  /*46b0*/  DFMA R26, R12, -R20, 1 ;  /* 0x3ff000000c1a742b */ /* 0x001fd00000000814 */
[----:B------:R-:W-:-:S08]  /*46c0*/  DFMA R26, R26, R26, R26 ;  /* 0x0000001a1a1a722b */ /* 0x000fd0000000001a */
[----:B------:R-:W-:Y:S01]  /*46d0*/  DFMA R26, R12, R26, R12 ;  /* 0x0000001a0c1a722b */ /* 0x000fe2000000000c */
[--C-:B------:R-:W-:Y:S02]  /*46e0*/  @!P3 LOP3.LUT R12, R31, 0x80000000, R25.reuse, 0xf8, !PT ;  /* 0x800000001f0cb812 */ /* 0x100fe400078ef819 */
[----:B------:R-:W-:Y:S02]  /*46f0*/  SEL R13, R5, 0x63400000, !P2 ;  /* 0x63400000050d7807 */ /* 0x000fe40005000000 */
[----:B------:R-:W-:Y:S01]  /*4700*/  @!P3 LOP3.LUT R31, R12, 0x100000, RZ, 0xfc, !PT ;  /* 0x001000000c1fb812 */ /* 0x000fe200078efcff */
[----:B------:R-:W-:Y:S02]  /*4710*/  IMAD.MOV.U32 R12, RZ, RZ, R24 ;  /* 0x000000ffff0c7224 */ /* 0x000fe400078e0018 */
[----:B------:R-:W-:Y:S01]  /*4720*/  DFMA R32, R26, -R20, 1 ;  /* 0x3ff000001a20742b */ /* 0x000fe20000000814 */
[----:B------:R-:W-:-:S06]  /*4730*/  LOP3.LUT R13, R13, 0x800fffff, R25, 0xf8, !PT ;  /* 0x800fffff0d0d7812 */ /* 0x000fcc00078ef819 */
[----:B------:R-:W-:Y:S02]  /*4740*/  @!P3 DFMA R12, R12, 2, -R30 ;  /* 0x400000000c0cb82b */ /* 0x000fe4000000081e */
[----:B------:R-:W-:-:S08]  /*4750*/  DFMA R32, R26, R32, R26 ;  /* 0x000000201a20722b */ /* 0x000fd0000000001a */
[----:B------:R-:W-:-:S08]  /*4760*/  DMUL R30, R32, R12 ;  /* 0x0000000c201e7228 */ /* 0x000fd00000000000 */
[----:B------:R-:W-:-:S08]  /*4770*/  DFMA R26, R30, -R20, R12 ;  /* 0x800000141e1a722b */ /* 0x000fd0000000000c */
[----:B------:R-:W-:Y:S01]  /*4780*/  DFMA R26, R32, R26, R30 ;  /* 0x0000001a201a722b */ /* 0x000fe2000000001e */
[----:B------:R-:W-:Y:S01]  /*4790*/  MOV R30, R4 ;  /* 0x00000004001e7202 */ /* 0x000fe20000000f00 */
[----:B------:R-:W-:Y:S01]  /*47a0*/  VIADD R32, R7, 0xffffffff ;  /* 0xffffffff07207836 */ /* 0x000fe20000000000 */
[----:B------:R-:W-:-:S05]  /*47b0*/  @!P3 LOP3.LUT R30, R13, 0x7ff00000, RZ, 0xc0, !PT ;  /* 0x7ff000000d1eb812 */ /* 0x000fca00078ec0ff */
[----:B------:R-:W-:-:S05]  /*47c0*/  VIADD R31, R30, 0xffffffff ;  /* 0xffffffff1e1f7836 */ /* 0x000fca0000000000 */
[----:B------:R-:W-:-:S04]  /*47d0*/  ISETP.GT.U32.AND P0, PT, R31, 0x7feffffe, PT ;  /* 0x7feffffe1f00780c */ /* 0x000fc80003f04070 */
[----:B------:R-:W-:-:S13]  /*47e0*/  ISETP.GT.U32.OR P0, PT, R32, 0x7feffffe, P0 ;  /* 0x7feffffe2000780c */ /* 0x000fda0000704470 */
[----:B------:R-:W-:Y:S05]  /*47f0*/  @P0 BRA `(.L_x_205) ;  /* 0x00000000006c0947 */ /* 0x000fea0003800000 */
[----:B------:R-:W-:-:S04]  /*4800*/  LOP3.LUT R7, R23, 0x7ff00000, RZ, 0xc0, !PT ;  /* 0x7ff0000017077812 */ /* 0x000fc800078ec0ff */
[CC--:B------:R-:W-:Y:S02]  /*4810*/  VIADDMNMX R24, R4.reuse, -R7.reuse, 0xb9600000, !PT ;  /* 0xb960000004187446 */ /* 0x0c0fe40007800907 */
[----:B------:R-:W-:Y:S02]  /*4820*/  ISETP.GE.U32.AND P0, PT, R4, R7, PT ;  /* 0x000000070400720c */ /* 0x000fe40003f06070 */
[----:B------:R-:W-:Y:S02]  /*4830*/  VIMNMX R24, PT, PT, R24, 0x46a00000, PT ;  /* 0x46a0000018187848 */ /* 0x000fe40003fe0100 */
[----:B------:R-:W-:-:S05]  /*4840*/  SEL R5, R5, 0x63400000, !P0 ;  /* 0x6340000005057807 */ /* 0x000fca0004000000 */
[----:B------:R-:W-:Y:S02]  /*4850*/  IMAD.IADD R5, R24, 0x1, -R5 ;  /* 0x0000000118057824 */ /* 0x000fe400078e0a05 */
[----:B------:R-:W-:-:S03]  /*4860*/  IMAD.MOV.U32 R24, RZ, RZ, RZ ;  /* 0x000000ffff187224 */ /* 0x000fc600078e00ff */
[----:B------:R-:W-:-:S06]  /*4870*/  IADD3 R25, PT, PT, R5, 0x7fe00000, RZ ;  /* 0x7fe0000005197810 */ /* 0x000fcc0007ffe0ff */
        /* <DEDUP_REMOVED lines=10> */
[----:B------:R-:W-:Y:S01]  /*4920*/  MOV R12, RZ ;  /* 0x000000ff000c7202 */ /* 0x000fe20000000f00 */
[----:B------:R-:W-:Y:S01]  /*4930*/  DMUL.RP R24, R26, R24 ;  /* 0x000000181a187228 */ /* 0x000fe20000008000 */
[----:B------:R-:W-:-:S04]  /*4940*/  IADD3 R5, PT, PT, -R5, -0x43300000, RZ ;  /* 0xbcd0000005057810 */ /* 0x000fc80007ffe1ff */
[----:B------:R-:W-:-:S05]  /*4950*/  DFMA R12, R32, -R12, R26 ;  /* 0x8000000c200c722b */ /* 0x000fca000000001a */
[----:B------:R-:W-:-:S05]  /*4960*/  LOP3.LUT R7, R25, R7, RZ, 0x3c, !PT ;  /* 0x0000000719077212 */ /* 0x000fca00078e3cff */
[----:B------:R-:W-:-:S04]  /*4970*/  FSETP.NEU.AND P0, PT, |R13|, R5, PT ;  /* 0x000000050d00720b */ /* 0x000fc80003f0d200 */
[----:B------:R-:W-:Y:S02]  /*4980*/  FSEL R32, R24, R32, !P0 ;  /* 0x0000002018207208 */ /* 0x000fe40004000000 */
[----:B------:R-:W-:Y:S01]  /*4990*/  FSEL R33, R7, R33, !P0 ;  /* 0x0000002107217208 */ /* 0x000fe20004000000 */
[----:B------:R-:W-:Y:S06]  /*49a0*/  BRA `(.L_x_206) ;  /* 0x0000000000547947 */ /* 0x000fec0003800000 */
.L_x_205:
[----:B------:R-:W-:-:S14]  /*49b0*/  DSETP.NAN.AND P0, PT, R24, R24, PT ;  /* 0x000000181800722a */ /* 0x000fdc0003f08000 */
[----:B------:R-:W-:Y:S05]  /*49c0*/  @P0 BRA `(.L_x_207) ;  /* 0x0000000000440947 */ /* 0x000fea0003800000 */
[----:B------:R-:W-:-:S14]  /*49d0*/  DSETP.NAN.AND P0, PT, R22, R22, PT ;  /* 0x000000161600722a */ /* 0x000fdc0003f08000 */
[----:B------:R-:W-:Y:S05]  /*49e0*/  @P0 BRA `(.L_x_208) ;  /* 0x0000000000300947 */ /* 0x000fea0003800000 */
[----:B------:R-:W-:Y:S01]  /*49f0*/  ISETP.NE.AND P0, PT, R30, R7, PT ;  /* 0x000000071e00720c */ /* 0x000fe20003f05270 */
[----:B------:R-:W-:Y:S02]  /*4a00*/  IMAD.MOV.U32 R32, RZ, RZ, 0x0 ;  /* 0x00000000ff207424 */ /* 0x000fe400078e00ff */
[----:B------:R-:W-:-:S10]  /*4a10*/  IMAD.MOV.U32 R33, RZ, RZ, -0x80000 ;  /* 0xfff80000ff217424 */ /* 0x000fd400078e00ff */
[----:B------:R-:W-:Y:S05]  /*4a20*/  @!P0 BRA `(.L_x_206) ;  /* 0x0000000000348947 */ /* 0x000fea0003800000 */
[----:B------:R-:W-:Y:S02]  /*4a30*/  ISETP.NE.AND P0, PT, R30, 0x7ff00000, PT ;  /* 0x7ff000001e00780c */ /* 0x000fe40003f05270 */
[----:B------:R-:W-:Y:S02]  /*4a40*/  LOP3.LUT R33, R25, 0x80000000, R23, 0x48, !PT ;  /* 0x8000000019217812 */ /* 0x000fe400078e4817 */
[----:B------:R-:W-:-:S13]  /*4a50*/  ISETP.EQ.OR P0, PT, R7, RZ, !P0 ;  /* 0x000000ff0700720c */ /* 0x000fda0004702670 */
[----:B------:R-:W-:Y:S02]  /*4a60*/  @P0 LOP3.LUT R4, R33, 0x7ff00000, RZ, 0xfc, !PT ;  /* 0x7ff0000021040812 */ /* 0x000fe400078efcff */
[----:B------:R-:W-:Y:S01]  /*4a70*/  @!P0 MOV R32, RZ ;  /* 0x000000ff00208202 */ /* 0x000fe20000000f00 */
[----:B------:R-:W-:Y:S02]  /*4a80*/  @P0 IMAD.MOV.U32 R32, RZ, RZ, RZ ;  /* 0x000000ffff200224 */ /* 0x000fe400078e00ff */
[----:B------:R-:W-:Y:S01]  /*4a90*/  @P0 IMAD.MOV.U32 R33, RZ, RZ, R4 ;  /* 0x000000ffff210224 */ /* 0x000fe200078e0004 */
[----:B------:R-:W-:Y:S06]  /*4aa0*/  BRA `(.L_x_206) ;  /* 0x0000000000147947 */ /* 0x000fec0003800000 */
.L_x_208:
[----:B------:R-:W-:Y:S02]  /*4ab0*/  LOP3.LUT R33, R23, 0x80000, RZ, 0xfc, !PT ;  /* 0x0008000017217812 */ /* 0x000fe400078efcff */
[----:B------:R-:W-:Y:S01]  /*4ac0*/  MOV R32, R22 ;  /* 0x0000001600207202 */ /* 0x000fe20000000f00 */
[----:B------:R-:W-:Y:S06]  /*4ad0*/  BRA `(.L_x_206) ;  /* 0x0000000000087947 */ /* 0x000fec0003800000 */
.L_x_207:
[----:B------:R-:W-:Y:S01]  /*4ae0*/  LOP3.LUT R33, R25, 0x80000, RZ, 0xfc, !PT ;  /* 0x0008000019217812 */ /* 0x000fe200078efcff */
[----:B------:R-:W-:-:S07]  /*4af0*/  IMAD.MOV.U32 R32, RZ, RZ, R24 ;  /* 0x000000ffff207224 */ /* 0x000fce00078e0018 */
.L_x_206:
[----:B------:R-:W-:Y:S05]  /*4b00*/  BSYNC.RECONVERGENT B0 ;  /* 0x0000000000007941 */ /* 0x000fea0003800200 */
.L_x_204:
[----:B------:R-:W-:Y:S02]  /*4b10*/  HFMA2 R5, -RZ, RZ, 0, 0 ;  /* 0x00000000ff057431 */ /* 0x000fe400000001ff */
[----:B------:R-:W-:-:S04]  /*4b20*/  IMAD.MOV.U32 R4, RZ, RZ, R2 ;  /* 0x000000ffff047224 */ /* 0x000fc800078e0002 */
[----:B------:R-:W-:Y:S05]  /*4b30*/  RET.REL.NODEC R4 `(_Z11PDH_kernel3PyPdS0_S0_xd) ;  /* 0xffffffb404307950 */ /* 0x000fea0003c3ffff */
        .weak           $__internal_3_$__cuda_sm20_dsqrt_rn_f64_mediumpath_v1
        .type           $__internal_3_$__cuda_sm20_dsqrt_rn_f64_mediumpath_v1,@function
        .size           $__internal_3_$__cuda_sm20_dsqrt_rn_f64_mediumpath_v1,(.L_x_232 - $__internal_3_$__cuda_sm20_dsqrt_rn_f64_mediumpath_v1)
$__internal_3_$__cuda_sm20_dsqrt_rn_f64_mediumpath_v1:
[----:B------:R-:W-:Y:S01]  /*4b40*/  ISETP.GE.U32.AND P0, PT, R22, -0x3400000, PT ;  /* 0xfcc000001600780c */ /* 0x000fe20003f06070 */
[----:B------:R-:W-:Y:S01]  /*4b50*/  BSSY.RECONVERGENT B0, `(.L_x_209) ;  /* 0x0000024000007945 */ /* 0x000fe20003800200 */
[----:B------:R-:W-:-:S11]  /*4b60*/  IMAD.MOV.U32 R22, RZ, RZ, R24 ;  /* 0x000000ffff167224 */ /* 0x000fd600078e0018 */
        /* <DEDUP_REMOVED lines=9> */
.L_x_210:
[----:B------:R-:W-:-:S14]  /*4c00*/  DSETP.NE.AND P0, PT, R22, RZ, PT ;  /* 0x000000ff1600722a */ /* 0x000fdc0003f05000 */
[----:B------:R-:W-:Y:S05]  /*4c10*/  @!P0 BRA `(.L_x_212) ;  /* 0x0000000000588947 */ /* 0x000fea0003800000 */
[----:B------:R-:W-:-:S13]  /*4c20*/  ISETP.GE.AND P0, PT, R23, RZ, PT ;  /* 0x000000ff1700720c */ /* 0x000fda0003f06270 */
[----:B------:R-:W-:Y:S01]  /*4c30*/  @!P0 MOV R4, 0x0 ;  /* 0x0000000000048802 */ /* 0x000fe20000000f00 */
[----:B------:R-:W-:Y:S01]  /*4c40*/  @!P0 IMAD.MOV.U32 R5, RZ, RZ, -0x80000 ;  /* 0xfff80000ff058424 */ /* 0x000fe200078e00ff */
[----:B------:R-:W-:Y:S06]  /*4c50*/  @!P0 BRA `(.L_x_211) ;  /* 0x00000000004c8947 */ /* 0x000fec0003800000 */
[----:B------:R-:W-:-:S13]  /*4c60*/  ISETP.GT.AND P0, PT, R23, 0x7fefffff, PT ;  /* 0x7fefffff1700780c */ /* 0x000fda0003f04270 */
[----:B------:R-:W-:Y:S05]  /*4c70*/  @P0 BRA `(.L_x_212) ;  /* 0x0000000000400947 */ /* 0x000fea0003800000 */
[----:B------:R-:W-:Y:S01]  /*4c80*/  DMUL R22, R22, 8.11296384146066816958e+31 ;  /* 0x4690000016167828 */ /* 0x000fe20000000000 */
[----:B------:R-:W-:Y:S01]  /*4c90*/  IMAD.MOV.U32 R20, RZ, RZ, RZ ;  /* 0x000000ffff147224 */ /* 0x000fe200078e00ff */
[----:B------:R-:W-:Y:S01]  /*4ca0*/  MOV R4, 0x0 ;  /* 0x0000000000047802 */ /* 0x000fe20000000f00 */
[----:B------:R-:W-:-:S03]  /*4cb0*/  IMAD.MOV.U32 R5, RZ, RZ, 0x3fd80000 ;  /* 0x3fd80000ff057424 */ /* 0x000fc600078e00ff */
        /* <DEDUP_REMOVED lines=10> */
[----:B------:R-:W-:Y:S01]  /*4d60*/  IADD3 R5, PT, PT, R5, -0x3500000, RZ ;  /* 0xfcb0000005057810 */ /* 0x000fe20007ffe0ff */
[----:B------:R-:W-:Y:S06]  /*4d70*/  BRA `(.L_x_211) ;  /* 0x0000000000047947 */ /* 0x000fec0003800000 */
.L_x_212:
[----:B------:R-:W-:-:S11]  /*4d80*/  DADD R4, R22, R22 ;  /* 0x0000000016047229 */ /* 0x000fd60000000016 */
.L_x_211:
[----:B------:R-:W-:Y:S05]  /*4d90*/  BSYNC.RECONVERGENT B0 ;  /* 0x0000000000007941 */ /* 0x000fea0003800200 */
.L_x_209:
[----:B------:R-:W-:Y:S01]  /*4da0*/  IMAD.MOV.U32 R26, RZ, RZ, R4 ;  /* 0x000000ffff1a7224 */ /* 0x000fe200078e0004 */
[----:B------:R-:W-:Y:S01]  /*4db0*/  MOV R4, R2 ;  /* 0x0000000200047202 */ /* 0x000fe20000000f00 */
[----:B------:R-:W-:Y:S02]  /*4dc0*/  IMAD.MOV.U32 R27, RZ, RZ, R5 ;  /* 0x000000ffff1b7224 */ /* 0x000fe400078e0005 */
[----:B------:R-:W-:-:S04]  /*4dd0*/  IMAD.MOV.U32 R5, RZ, RZ, 0x0 ;  /* 0x00000000ff057424 */ /* 0x000fc800078e00ff */
[----:B------:R-:W-:Y:S05]  /*4de0*/  RET.REL.NODEC R4 `(_Z11PDH_kernel3PyPdS0_S0_xd) ;  /* 0xffffffb004847950 */ /* 0x000fea0003c3ffff */
.L_x_213:
        /* <DEDUP_REMOVED lines=9> */
.L_x_232:


//--------------------- .text._Z10PDH_kernelPyPdS0_S0_xd --------------------------
	.section	.text._Z10PDH_kernelPyPdS0_S0_xd,"ax",@progbits
	.align	128
        .global         _Z10PDH_kernelPyPdS0_S0_xd
        .type           _Z10PDH_kernelPyPdS0_S0_xd,@function
        .size           _Z10PDH_kernelPyPdS0_S0_xd,(.L_x_234 - _Z10PDH_kernelPyPdS0_S0_xd)
        .other          _Z10PDH_kernelPyPdS0_S0_xd,@"STO_CUDA_ENTRY STV_DEFAULT"
_Z10PDH_kernelPyPdS0_S0_xd:
.text._Z10PDH_kernelPyPdS0_S0_xd:
[----:B------:R-:W-:Y:S01]  /*0000*/  LDC R1, c[0x0][0x37c] ;  /* 0x0000df00ff017b82 */ /* 0x000fe20000000800 */
[----:B------:R-:W0:Y:S07]  /*0010*/  S2R R3, SR_TID.X ;  /* 0x0000000000037919 */ /* 0x000e2e0000002100 */
[----:B------:R-:W0:Y:S01]  /*0020*/  S2UR UR4, SR_CTAID.X ;  /* 0x00000000000479c3 */ /* 0x000e220000002500 */
[----:B------:R-:W1:Y:S07]  /*0030*/  LDCU.64 UR6, c[0x0][0x3a0] ;  /* 0x00007400ff0677ac */ /* 0x000e6e0008000a00 */
[----:B------:R-:W0:Y:S02]  /*0040*/  LDC R0, c[0x0][0x360] ;  /* 0x0000d800ff007b82 */ /* 0x000e240000000800 */
[----:B0-----:R-:W-:-:S05]  /*0050*/  IMAD R0, R0, UR4, R3 ;  /* 0x0000000400007c24 */ /* 0x001fca000f8e0203 */
[----:B-1----:R-:W-:Y:S02]  /*0060*/  ISETP.GE.U32.AND P0, PT, R0, UR6, PT ;  /* 0x0000000600007c0c */ /* 0x002fe4000bf06070 */
[----:B------:R-:W-:-:S04]  /*0070*/  SHF.R.S32.HI R3, RZ, 0x1f, R0 ;  /* 0x0000001fff037819 */ /* 0x000fc80000011400 */
[----:B------:R-:W-:-:S13]  /*0080*/  ISETP.GE.AND.EX P0, PT, R3, UR7, PT, P0 ;  /* 0x0000000703007c0c */ /* 0x000fda000bf06300 */
[----:B------:R-:W-:Y:S05]  /*0090*/  @P0 EXIT ;  /* 0x000000000000094d */ /* 0x000fea0003800000 */
[----:B------:R-:W-:-:S05]  /*00a0*/  VIADD R2, R0, 0x1 ;  /* 0x0000000100027836 */ /* 0x000fca0000000000 */
[----:B------:R-:W-:Y:S02]  /*00b0*/  ISETP.GE.U32.AND P0, PT, R2, UR6, PT ;  /* 0x0000000602007c0c */ /* 0x000fe4000bf06070 */
[----:B------:R-:W-:-:S04]  /*00c0*/  SHF.R.S32.HI R4, RZ, 0x1f, R2 ;  /* 0x0000001fff047819 */ /* 0x000fc80000011402 */
[----:B------:R-:W-:-:S13]  /*00d0*/  ISETP.GE.AND.EX P0, PT, R4, UR7, PT, P0 ;  /* 0x0000000704007c0c */ /* 0x000fda000bf06300 */
[----:B------:R-:W-:Y:S05]  /*00e0*/  @P0 EXIT ;  /* 0x000000000000094d */ /* 0x000fea0003800000 */
[----:B------:R-:W0:Y:S01]  /*00f0*/  LDCU.128 UR8, c[0x0][0x390] ;  /* 0x00007200ff0877ac */ /* 0x000e220008000c00 */
[----:B------:R-:W1:Y:S01]  /*0100*/  LDC.64 R18, c[0x0][0x3a8] ;  /* 0x0000ea00ff127b82 */ /* 0x000e620000000a00 */
[C---:B------:R-:W-:Y:S01]  /*0110*/  IMAD.SHL.U32 R10, R0.reuse, 0x8, RZ ;  /* 0x00000008000a7824 */ /* 0x040fe200078e00ff */
[----:B------:R-:W-:Y:S01]  /*0120*/  SHF.L.U64.HI R0, R0, 0x3, R3 ;  /* 0x0000000300007819 */ /* 0x000fe20000010203 */
[----:B------:R-:W2:Y:S01]  /*0130*/  LDCU.64 UR6, c[0x0][0x388] ;  /* 0x00007100ff0677ac */ /* 0x000ea20008000a00 */
[----:B------:R-:W-:Y:S01]  /*0140*/  IMAD.MOV.U32 R3, RZ, RZ, R4 ;  /* 0x000000ffff037224 */ /* 0x000fe200078e0004 */
[----:B------:R-:W3:Y:S03]  /*0150*/  LDCU.64 UR4, c[0x0][0x358] ;  /* 0x00006b00ff0477ac */ /* 0x000ee60008000a00 */
[----:B------:R-:W4:Y:S01]  /*0160*/  LDC.64 R16, c[0x0][0x380] ;  /* 0x0000e000ff107b82 */ /* 0x000f220000000a00 */
[----:B------:R-:W1:Y:S01]  /*0170*/  LDCU UR12, c[0x0][0x3ac] ;  /* 0x00007580ff0c77ac */ /* 0x000e620008000800 */
[----:B------:R-:W1:Y:S01]  /*0180*/  LDCU.64 UR14, c[0x0][0x388] ;  /* 0x00007100ff0e77ac */ /* 0x000e620008000a00 */
[----:B0-----:R-:W-:-:S02]  /*0190*/  IADD3 R14, P1, PT, R10, UR8, RZ ;  /* 0x000000080a0e7c10 */ /* 0x001fc4000ff3e0ff */
[C---:B------:R-:W-:Y:S01]  /*01a0*/  IADD3 R12, P2, PT, R10.reuse, UR10, RZ ;  /* 0x0000000a0a0c7c10 */ /* 0x040fe2000ff5e0ff */
[----:B------:R-:W0:Y:S01]  /*01b0*/  LDCU.64 UR20, c[0x0][0x3a0] ;  /* 0x00007400ff1477ac */ /* 0x000e220008000a00 */
[----:B--2---:R-:W-:Y:S02]  /*01c0*/  IADD3 R10, P0, PT, R10, UR6, RZ ;  /* 0x000000060a0a7c10 */ /* 0x004fe4000ff1e0ff */
[C---:B------:R-:W-:Y:S01]  /*01d0*/  IADD3.X R15, PT, PT, R0.reuse, UR9, RZ, P1, !PT ;  /* 0x00000009000f7c10 */ /* 0x040fe20008ffe4ff */
[----:B------:R-:W2:Y:S01]  /*01e0*/  LDCU.128 UR16, c[0x0][0x390] ;  /* 0x00007200ff1077ac */ /* 0x000ea20008000c00 */
[C---:B------:R-:W-:Y:S02]  /*01f0*/  IADD3.X R13, PT, PT, R0.reuse, UR11, RZ, P2, !PT ;  /* 0x0000000b000d7c10 */ /* 0x040fe400097fe4ff */
[----:B------:R-:W-:Y:S01]  /*0200*/  IADD3.X R11, PT, PT, R0, UR7, RZ, P0, !PT ;  /* 0x00000007000b7c10 */ /* 0x000fe200087fe4ff */
[----:B---3--:R-:W-:-:S07]  /*0210*/  IMAD.MOV.U32 R0, RZ, RZ, R2 ;  /* 0x000000ffff007224 */ /* 0x008fce00078e0002 */
.L_x_218:
[C---:B------:R-:W-:Y:S01]  /*0220*/  IMAD.SHL.U32 R26, R0.reuse, 0x8, RZ ;  /* 0x00000008001a7824 */ /* 0x040fe200078e00ff */
[----:B------:R-:W-:Y:S01]  /*0230*/  SHF.L.U64.HI R0, R0, 0x3, R3 ;  /* 0x0000000300007819 */ /* 0x000fe20000010203 */
[----:B---3--:R-:W3:Y:S03]  /*0240*/  LDG.E.64 R20, desc[UR4][R14.64] ;  /* 0x000000040e147981 */ /* 0x008ee6000c1e1b00 */
[----:B--2---:R-:W-:Y:S01]  /*0250*/  IADD3 R22, P0, PT, R26, UR16, RZ ;  /* 0x000000101a167c10 */ /* 0x004fe2000ff1e0ff */
[----:B------:R-:W2:Y:S03]  /*0260*/  LDG.E.64 R8, desc[UR4][R10.64] ;  /* 0x000000040a087981 */ /* 0x000ea6000c1e1b00 */
[----:B------:R-:W-:Y:S01]  /*0270*/  IADD3.X R23, PT, PT, R0, UR17, RZ, P0, !PT ;  /* 0x0000001100177c10 */ /* 0x000fe200087fe4ff */
[----:B------:R-:W5:Y:S01]  /*0280*/  LDG.E.64 R4, desc[UR4][R12.64] ;  /* 0x000000040c047981 */ /* 0x000f62000c1e1b00 */
[----:B-1----:R-:W-:-:S04]  /*0290*/  IADD3 R24, P0, PT, R26, UR14, RZ ;  /* 0x0000000e1a187c10 */ /* 0x002fc8000ff1e0ff */
[----:B------:R-:W3:Y:S01]  /*02a0*/  LDG.E.64 R22, desc[UR4][R22.64] ;  /* 0x0000000416167981 */ /* 0x000ee2000c1e1b00 */
[----:B------:R-:W-:Y:S02]  /*02b0*/  IADD3.X R25, PT, PT, R0, UR15, RZ, P0, !PT ;  /* 0x0000000f00197c10 */ /* 0x000fe400087fe4ff */
[----:B------:R-:W-:-:S04]  /*02c0*/  IADD3 R26, P0, PT, R26, UR18, RZ ;  /* 0x000000121a1a7c10 */ /* 0x000fc8000ff1e0ff */
[----:B------:R-:W2:Y:S01]  /*02d0*/  LDG.E.64 R24, desc[UR4][R24.64] ;  /* 0x0000000418187981 */ /* 0x000ea2000c1e1b00 */
[----:B------:R-:W-:-:S05]  /*02e0*/  IADD3.X R27, PT, PT, R0, UR19, RZ, P0, !PT ;  /* 0x00000013001b7c10 */ /* 0x000fca00087fe4ff */
[----:B------:R-:W5:Y:S01]  /*02f0*/  LDG.E.64 R6, desc[UR4][R26.64] ;  /* 0x000000041a067981 */ /* 0x000f62000c1e1b00 */
[----:B------:R-:W-:Y:S05]  /*0300*/  YIELD ;  /* 0x0000000000007946 */ /* 0x000fea0003800000 */
[----:B------:R-:W-:Y:S01]  /*0310*/  BSSY.RECONVERGENT B0, `(.L_x_214) ;  /* 0x0000019000007945 */ /* 0x000fe20003800200 */
[----:B---3--:R-:W-:Y:S02]  /*0320*/  DADD R20, R20, -R22 ;  /* 0x0000000014147229 */ /* 0x008fe40000000816 */
[----:B--2---:R-:W-:-:S06]  /*0330*/  DADD R8, R8, -R24 ;  /* 0x0000000008087229 */ /* 0x004fcc0000000818 */
[----:B------:R-:W-:Y:S02]  /*0340*/  DMUL R20, R20, R20 ;  /* 0x0000001414147228 */ /* 0x000fe40000000000 */
[----:B-----5:R-:W-:-:S06]  /*0350*/  DADD R6, R4, -R6 ;  /* 0x0000000004067229 */ /* 0x020fcc0000000806 */
[----:B------:R-:W-:-:S08]  /*0360*/  DFMA R4, R8, R8, R20 ;  /* 0x000000080804722b */ /* 0x000fd00000000014 */
[----:B------:R-:W-:-:S06]  /*0370*/  DFMA R4, R6, R6, R4 ;  /* 0x000000060604722b */ /* 0x000fcc0000000004 */
[----:B------:R-:W1:Y:S04]  /*0380*/  MUFU.RSQ64H R7, R5 ;  /* 0x0000000500077308 */ /* 0x000e680000001c00 */
[----:B------:R-:W-:Y:S02]  /*0390*/  VIADD R6, R5, 0xfcb00000 ;  /* 0xfcb0000005067836 */ /* 0x000fe40000000000 */
[----:B------:R-:W-:-:S04]  /*03a0*/  IMAD.MOV.U32 R20, RZ, RZ, 0x0 ;  /* 0x00000000ff147424 */ /* 0x000fc800078e00ff */
[----:B-1----:R-:W-:Y:S01]  /*03b0*/  DMUL R8, R6, R6 ;  /* 0x0000000606087228 */ /* 0x002fe20000000000 */
[----:B------:R-:W-:-:S07]  /*03c0*/  IMAD.MOV.U32 R21, RZ, RZ, 0x3fd80000 ;  /* 0x3fd80000ff157424 */ /* 0x000fce00078e00ff */
[----:B------:R-:W-:-:S08]  /*03d0*/  DFMA R8, R4, -R8, 1 ;  /* 0x3ff000000408742b */ /* 0x000fd00000000808 */
[----:B------:R-:W-:Y:S02]  /*03e0*/  DFMA R20, R8, R20, 0.5 ;  /* 0x3fe000000814742b */ /* 0x000fe40000000014 */
[----:B------:R-:W-:-:S08]  /*03f0*/  DMUL R8, R6, R8 ;  /* 0x0000000806087228 */ /* 0x000fd00000000000 */
[----:B------:R-:W-:Y:S01]  /*0400*/  DFMA R26, R20, R8, R6 ;  /* 0x00000008141a722b */ /* 0x000fe20000000006 */
[----:B------:R-:W-:-:S07]  /*0410*/  ISETP.GE.U32.AND P0, PT, R6, 0x7ca00000, PT ;  /* 0x7ca000000600780c */ /* 0x000fce0003f06070 */
[----:B------:R-:W-:Y:S02]  /*0420*/  DMUL R20, R4, R26 ;  /* 0x0000001a04147228 */ /* 0x000fe40000000000 */
[----:B------:R-:W-:Y:S02]  /*0430*/  VIADD R25, R27, 0xfff00000 ;  /* 0xfff000001b197836 */ /* 0x000fe40000000000 */
[----:B------:R-:W-:-:S04]  /*0440*/  IMAD.MOV.U32 R24, RZ, RZ, R26 ;  /* 0x000000ffff187224 */ /* 0x000fc800078e001a */
[----:B------:R-:W-:-:S08]  /*0450*/  DFMA R22, R20, -R20, R4 ;  /* 0x800000141416722b */ /* 0x000fd00000000004 */
[----:B------:R-:W-:Y:S01]  /*0460*/  DFMA R8, R22, R24, R20 ;  /* 0x000000181608722b */ /* 0x000fe20000000014 */
[----:B------:R-:W-:Y:S10]  /*0470*/  @!P0 BRA `(.L_x_215) ;  /* 0x0000000000088947 */ /* 0x000ff40003800000 */
[----:B------:R-:W-:-:S07]  /*0480*/  MOV R0, 0x4a0 ;  /* 0x000004a000007802 */ /* 0x000fce0000000f00 */
[----:B0---4-:R-:W-:Y:S05]  /*0490*/  CALL.REL.NOINC `($__internal_5_$__cuda_sm20_dsqrt_rn_f64_mediumpath_v1) ;  /* 0x0000000400f07944 */ /* 0x011fea0003c00000 */
.L_x_215:
[----:B0-----:R-:W-:Y:S05]  /*04a0*/  BSYNC.RECONVERGENT B0 ;  /* 0x0000000000007941 */ /* 0x001fea0003800200 */
.L_x_214:
        /* <DEDUP_REMOVED lines=18> */
[----:B----4-:R-:W-:Y:S05]  /*05d0*/  CALL.REL.NOINC `($__internal_4_$__cuda_sm20_div_rn_f64_full) ;  /* 0x00000000003c7944 */ /* 0x010fea0003c00000 */
[----:B------:R-:W-:Y:S02]  /*05e0*/  IMAD.MOV.U32 R4, RZ, RZ, R22 ;  /* 0x000000ffff047224 */ /* 0x000fe400078e0016 */
[----:B------:R-:W-:-:S07]  /*05f0*/  IMAD.MOV.U32 R5, RZ, RZ, R23 ;  /* 0x000000ffff057224 */ /* 0x000fce00078e0017 */
.L_x_217:
[----:B------:R-:W-:Y:S05]  /*0600*/  BSYNC.RECONVERGENT B0 ;  /* 0x0000000000007941 */ /* 0x000fea0003800200 */
.L_x_216:
[----:B------:R-:W-:Y:S01]  /*0610*/  VIADD R0, R2, 0x1 ;  /* 0x0000000102007836 */ /* 0x000fe20000000000 */
[----:B------:R-:W4:Y:S01]  /*0620*/  F2I.F64.TRUNC R7, R4 ;  /* 0x0000000400077311 */ /* 0x000f22000030d100 */
[----:B------:R-:W-:Y:S02]  /*0630*/  IMAD.MOV.U32 R8, RZ, RZ, 0x1 ;  /* 0x00000001ff087424 */ /* 0x000fe400078e00ff */
[----:B------:R-:W-:Y:S01]  /*0640*/  IMAD.MOV.U32 R9, RZ, RZ, 0x0 ;  /* 0x00000000ff097424 */ /* 0x000fe200078e00ff */
[----:B------:R-:W-:Y:S02]  /*0650*/  ISETP.GE.U32.AND P0, PT, R0, UR20, PT ;  /* 0x0000001400007c0c */ /* 0x000fe4000bf06070 */
[----:B------:R-:W-:-:S04]  /*0660*/  SHF.R.S32.HI R3, RZ, 0x1f, R0 ;  /* 0x0000001fff037819 */ /* 0x000fc80000011400 */
[----:B------:R-:W-:Y:S01]  /*0670*/  ISETP.GE.AND.EX P0, PT, R3, UR21, PT, P0 ;  /* 0x0000001503007c0c */ /* 0x000fe2000bf06300 */
[----:B----4-:R-:W-:-:S05]  /*0680*/  IMAD.WIDE R6, R7, 0x8, R16 ;  /* 0x0000000807067825 */ /* 0x010fca00078e0210 */
[----:B------:R3:W-:Y:S01]  /*0690*/  REDG.E.ADD.64.STRONG.GPU desc[UR4][R6.64], R8 ;  /* 0x000000080600798e */ /* 0x0007e2000c12e504 */
[----:B------:R-:W-:-:S06]  /*06a0*/  IMAD.MOV.U32 R2, RZ, RZ, R0 ;  /* 0x000000ffff027224 */ /* 0x000fcc00078e0000 */
[----:B------:R-:W-:Y:S05]  /*06b0*/  @!P0 BRA `(.L_x_218) ;  /* 0xfffffff800d88947 */ /* 0x000fea000383ffff */
[----:B------:R-:W-:Y:S05]  /*06c0*/  EXIT ;  /* 0x000000000000794d */ /* 0x000fea0003800000 */
        .weak           $__internal_4_$__cuda_sm20_div_rn_f64_full
        .type           $__internal_4_$__cuda_sm20_div_rn_f64_full,@function
        .size           $__internal_4_$__cuda_sm20_div_rn_f64_full,($__internal_5_$__cuda_sm20_dsqrt_rn_f64_mediumpath_v1 - $__internal_4_$__cuda_sm20_div_rn_f64_full)
$__internal_4_$__cuda_sm20_div_rn_f64_full:
[----:B------:R-:W0:Y:S01]  /*06d0*/  LDC.64 R8, c[0x0][0x3a8] ;  /* 0x0000ea00ff087b82 */ /* 0x000e220000000a00 */
[C---:B------:R-:W-:Y:S01]  /*06e0*/  FSETP.GEU.AND P2, PT, |R5|.reuse, 1.469367938527859385e-39, PT ;  /* 0x001000000500780b */ /* 0x040fe20003f4e200 */
[----:B------:R-:W-:Y:S01]  /*06f0*/  IMAD.MOV.U32 R29, RZ, RZ, 0x1ca00000 ;  /* 0x1ca00000ff1d7424 */ /* 0x000fe200078e00ff */
[----:B------:R-:W-:Y:S01]  /*0700*/  LOP3.LUT R3, R5, 0x7ff00000, RZ, 0xc0, !PT ;  /* 0x7ff0000005037812 */ /* 0x000fe200078ec0ff */
[----:B------:R-:W-:Y:S01]  /*0710*/  IMAD.MOV.U32 R22, RZ, RZ, 0x1 ;  /* 0x00000001ff167424 */ /* 0x000fe200078e00ff */
[----:B------:R-:W-:Y:S01]  /*0720*/  BSSY.RECONVERGENT B1, `(.L_x_219) ;  /* 0x0000050000017945 */ /* 0x000fe20003800200 */
[C---:B0-----:R-:W-:Y:S02]  /*0730*/  FSETP.GEU.AND P1, PT, |R9|.reuse, 1.469367938527859385e-39, PT ;  /* 0x001000000900780b */ /* 0x041fe40003f2e200 */
[C---:B------:R-:W-:Y:S02]  /*0740*/  LOP3.LUT R6, R9.reuse, 0x800fffff, RZ, 0xc0, !PT ;  /* 0x800fffff09067812 */ /* 0x040fe400078ec0ff */
[----:B------:R-:W-:-:S02]  /*0750*/  LOP3.LUT R28, R9, 0x7ff00000, RZ, 0xc0, !PT ;  /* 0x7ff00000091c7812 */ /* 0x000fc400078ec0ff */
[----:B------:R-:W-:Y:S01]  /*0760*/  LOP3.LUT R7, R6, 0x3ff00000, RZ, 0xfc, !PT ;  /* 0x3ff0000006077812 */ /* 0x000fe200078efcff */
[----:B------:R-:W-:Y:S01]  /*0770*/  IMAD.MOV.U32 R6, RZ, RZ, R8 ;  /* 0x000000ffff067224 */ /* 0x000fe200078e0008 */
[----:B------:R-:W-:-:S04]  /*0780*/  ISETP.GE.U32.AND P0, PT, R3, R28, PT ;  /* 0x0000001c0300720c */ /* 0x000fc80003f06070 */
[----:B------:R-:W-:Y:S01]  /*0790*/  SEL R29, R29, 0x63400000, !P0 ;  /* 0x634000001d1d7807 */ /* 0x000fe20004000000 */
[----:B------:R-:W0:Y:S03]  /*07a0*/  @!P1 LDC.64 R20, c[0x0][0x3a8] ;  /* 0x0000ea00ff149b82 */ /* 0x000e260000000a00 */
[----:B------:R-:W-:-:S04]  /*07b0*/  @!P2 LOP3.LUT R24, R29, 0x80000000, R5, 0xf8, !PT ;  /* 0x800000001d18a812 */ /* 0x000fc800078ef805 */
[----:B------:R-:W-:Y:S01]  /*07c0*/  @!P2 LOP3.LUT R25, R24, 0x100000, RZ, 0xfc, !PT ;  /* 0x001000001819a812 */ /* 0x000fe200078efcff */
[----:B------:R-:W-:Y:S01]  /*07d0*/  @!P2 IMAD.MOV.U32 R24, RZ, RZ, RZ ;  /* 0x000000ffff18a224 */ /* 0x000fe200078e00ff */
[----:B0-----:R-:W-:Y:S01]  /*07e0*/  @!P1 DMUL R6, R20, 8.98846567431157953865e+307 ;  /* 0x7fe0000014069828 */ /* 0x001fe20000000000 */
[----:B------:R-:W-:Y:S01]  /*07f0*/  LOP3.LUT R21, R29, 0x800fffff, R5, 0xf8, !PT ;  /* 0x800fffff1d157812 */ /* 0x000fe200078ef805 */
[----:B------:R-:W-:-:S04]  /*0800*/  IMAD.MOV.U32 R20, RZ, RZ, R4 ;  /* 0x000000ffff147224 */ /* 0x000fc800078e0004 */
[----:B------:R-:W0:Y:S02]  /*0810*/  MUFU.RCP64H R23, R7 ;  /* 0x0000000700177308 */ /* 0x000e240000001800 */
[----:B------:R-:W-:Y:S02]  /*0820*/  @!P2 DFMA R20, R20, 2, -R24 ;  /* 0x400000001414a82b */ /* 0x000fe40000000818 */
[----:B0-----:R-:W-:-:S08]  /*0830*/  DFMA R24, R22, -R6, 1 ;  /* 0x3ff000001618742b */ /* 0x001fd00000000806 */
[----:B------:R-:W-:-:S08]  /*0840*/  DFMA R24, R24, R24, R24 ;  /* 0x000000181818722b */ /* 0x000fd00000000018 */
[----:B------:R-:W-:-:S08]  /*0850*/  DFMA R24, R22, R24, R22 ;  /* 0x000000181618722b */ /* 0x000fd00000000016 */
[----:B------:R-:W-:-:S08]  /*0860*/  DFMA R22, R24, -R6, 1 ;  /* 0x3ff000001816742b */ /* 0x000fd00000000806 */
[----:B------:R-:W-:-:S08]  /*0870*/  DFMA R22, R24, R22, R24 ;  /* 0x000000161816722b */ /* 0x000fd00000000018 */
[----:B------:R-:W-:-:S08]  /*0880*/  DMUL R24, R22, R20 ;  /* 0x0000001416187228 */ /* 0x000fd00000000000 */
[----:B------:R-:W-:-:S08]  /*0890*/  DFMA R26, R24, -R6, R20 ;  /* 0x80000006181a722b */ /* 0x000fd00000000014 */
[----:B------:R-:W-:Y:S01]  /*08a0*/  DFMA R26, R22, R26, R24 ;  /* 0x0000001a161a722b */ /* 0x000fe20000000018 */
[----:B------:R-:W-:Y:S01]  /*08b0*/  IMAD.MOV.U32 R24, RZ, RZ, R3 ;  /* 0x000000ffff187224 */ /* 0x000fe200078e0003 */
[----:B------:R-:W-:Y:S01]  /*08c0*/  @!P2 LOP3.LUT R24, R21, 0x7ff00000, RZ, 0xc0, !PT ;  /* 0x7ff000001518a812 */ /* 0x000fe200078ec0ff */
[----:B------:R-:W-:Y:S01]  /*08d0*/  IMAD.MOV.U32 R25, RZ, RZ, R28 ;  /* 0x000000ffff197224 */ /* 0x000fe200078e001c */
[----:B------:R-:W-:-:S03]  /*08e0*/  @!P1 LOP3.LUT R25, R7, 0x7ff00000, RZ, 0xc0, !PT ;  /* 0x7ff0000007199812 */ /* 0x000fc600078ec0ff */
[----:B------:R-:W-:-:S05]  /*08f0*/  VIADD R22, R24, 0xffffffff ;  /* 0xffffffff18167836 */ /* 0x000fca0000000000 */
[----:B------:R-:W-:Y:S01]  /*0900*/  ISETP.GT.U32.AND P0, PT, R22, 0x7feffffe, PT ;  /* 0x7feffffe1600780c */ /* 0x000fe20003f04070 */
[----:B------:R-:W-:-:S05]  /*0910*/  VIADD R22, R25, 0xffffffff ;  /* 0xffffffff19167836 */ /* 0x000fca0000000000 */
[----:B------:R-:W-:-:S13]  /*0920*/  ISETP.GT.U32.OR P0, PT, R22, 0x7feffffe, P0 ;  /* 0x7feffffe1600780c */ /* 0x000fda0000704470 */
[----:B------:R-:W-:Y:S05]  /*0930*/  @P0 BRA `(.L_x_220) ;  /* 0x0000000000600947 */ /* 0x000fea0003800000 */
[----:B------:R-:W-:-:S04]  /*0940*/  VIADDMNMX R3, R3, -R28, 0xb9600000, !PT ;  /* 0xb960000003037446 */ /* 0x000fc8000780091c */
[----:B------:R-:W-:-:S05]  /*0950*/  VIMNMX R4, PT, PT, R3, 0x46a00000, PT ;  /* 0x46a0000003047848 */ /* 0x000fca0003fe0100 */
[----:B------:R-:W-:Y:S02]  /*0960*/  IMAD.IADD R29, R4, 0x1, -R29 ;  /* 0x00000001041d7824 */ /* 0x000fe400078e0a1d */
[----:B------:R-:W-:Y:S02]  /*0970*/  IMAD.MOV.U32 R4, RZ, RZ, RZ ;  /* 0x000000ffff047224 */ /* 0x000fe400078e00ff */
[----:B------:R-:W-:-:S06]  /*0980*/  VIADD R5, R29, 0x7fe00000 ;  /* 0x7fe000001d057836 */ /* 0x000fcc0000000000 */
[----:B------:R-:W-:-:S10]  /*0990*/  DMUL R22, R26, R4 ;  /* 0x000000041a167228 */ /* 0x000fd40000000000 */
[----:B------:R-:W-:-:S13]  /*09a0*/  FSETP.GTU.AND P0, PT, |R23|, 1.469367938527859385e-39, PT ;  /* 0x001000001700780b */ /* 0x000fda0003f0c200 */
[----:B------:R-:W-:Y:S05]  /*09b0*/  @P0 BRA `(.L_x_221) ;  /* 0x0000000000980947 */ /* 0x000fea0003800000 */
[----:B------:R-:W-:-:S06]  /*09c0*/  DFMA R6, R26, -R6, R20 ;  /* 0x800000061a06722b */ /* 0x000fcc0000000014 */
[----:B------:R-:W-:-:S04]  /*09d0*/  IMAD.MOV.U32 R6, RZ, RZ, RZ ;  /* 0x000000ffff067224 */ /* 0x000fc800078e00ff */
[C---:B------:R-:W-:Y:S02]  /*09e0*/  FSETP.NEU.AND P0, PT, R7.reuse, RZ, PT ;  /* 0x000000ff0700720b */ /* 0x040fe40003f0d000 */
[----:B------:R-:W-:-:S04]  /*09f0*/  LOP3.LUT R9, R7, 0x80000000, R9, 0x48, !PT ;  /* 0x8000000007097812 */ /* 0x000fc800078e4809 */
[----:B------:R-:W-:-:S07]  /*0a00*/  LOP3.LUT R7, R9, R5, RZ, 0xfc, !PT ;  /* 0x0000000509077212 */ /* 0x000fce00078efcff */
[----:B------:R-:W-:Y:S05]  /*0a10*/  @!P0 BRA `(.L_x_221) ;  /* 0x0000000000808947 */ /* 0x000fea0003800000 */
[----:B------:R-:W-:Y:S01]  /*0a20*/  IMAD.MOV R5, RZ, RZ, -R29 ;  /* 0x000000ffff057224 */ /* 0x000fe200078e0a1d */
[----:B------:R-:W-:Y:S01]  /*0a30*/  DMUL.RP R6, R26, R6 ;  /* 0x000000061a067228 */ /* 0x000fe20000008000 */
[----:B------:R-:W-:Y:S01]  /*0a40*/  IMAD.MOV.U32 R4, RZ, RZ, RZ ;  /* 0x000000ffff047224 */ /* 0x000fe200078e00ff */
[----:B------:R-:W-:-:S05]  /*0a50*/  IADD3 R29, PT, PT, -R29, -0x43300000, RZ ;  /* 0xbcd000001d1d7810 */ /* 0x000fca0007ffe1ff */
[----:B------:R-:W-:-:S03]  /*0a60*/  DFMA R4, R22, -R4, R26 ;  /* 0x800000041604722b */ /* 0x000fc6000000001a */
[----:B------:R-:W-:-:S07]  /*0a70*/  LOP3.LUT R9, R7, R9, RZ, 0x3c, !PT ;  /* 0x0000000907097212 */ /* 0x000fce00078e3cff */
[----:B------:R-:W-:-:S04]  /*0a80*/  FSETP.NEU.AND P0, PT, |R5|, R29, PT ;  /* 0x0000001d0500720b */ /* 0x000fc80003f0d200 */
[----:B------:R-:W-:Y:S02]  /*0a90*/  FSEL R22, R6, R22, !P0 ;  /* 0x0000001606167208 */ /* 0x000fe40004000000 */
[----:B------:R-:W-:Y:S01]  /*0aa0*/  FSEL R23, R9, R23, !P0 ;  /* 0x0000001709177208 */ /* 0x000fe20004000000 */
[----:B------:R-:W-:Y:S06]  /*0ab0*/  BRA `(.L_x_221) ;  /* 0x0000000000587947 */ /* 0x000fec0003800000 */
.L_x_220:
[----:B------:R-:W-:-:S14]  /*0ac0*/  DSETP.NAN.AND P0, PT, R4, R4, PT ;  /* 0x000000040400722a */ /* 0x000fdc0003f08000 */
[----:B------:R-:W-:Y:S05]  /*0ad0*/  @P0 BRA `(.L_x_222) ;  /* 0x0000000000480947 */ /* 0x000fea0003800000 */
[----:B------:R-:W0:Y:S02]  /*0ae0*/  LDC.64 R6, c[0x0][0x3a8] ;  /* 0x0000ea00ff067b82 */ /* 0x000e240000000a00 */
[----:B0-----:R-:W-:-:S14]  /*0af0*/  DSETP.NAN.AND P0, PT, R6, R6, PT ;  /* 0x000000060600722a */ /* 0x001fdc0003f08000 */
        /* <DEDUP_REMOVED lines=13> */
.L_x_223:
[----:B------:R-:W-:Y:S01]  /*0bd0*/  LOP3.LUT R23, R9, 0x80000, RZ, 0xfc, !PT ;  /* 0x0008000009177812 */ /* 0x000fe200078efcff */
[----:B------:R-:W-:Y:S01]  /*0be0*/  IMAD.MOV.U32 R22, RZ, RZ, R8 ;  /* 0x000000ffff167224 */ /* 0x000fe200078e0008 */
[----:B------:R-:W-:Y:S06]  /*0bf0*/  BRA `(.L_x_221) ;  /* 0x0000000000087947 */ /* 0x000fec0003800000 */
.L_x_222:
[----:B------:R-:W-:Y:S01]  /*0c00*/  LOP3.LUT R23, R5, 0x80000, RZ, 0xfc, !PT ;  /* 0x0008000005177812 */ /* 0x000fe200078efcff */
[----:B------:R-:W-:-:S07]  /*0c10*/  IMAD.MOV.U32 R22, RZ, RZ, R4 ;  /* 0x000000ffff167224 */ /* 0x000fce00078e0004 */
.L_x_221:
[----:B------:R-:W-:Y:S05]  /*0c20*/  BSYNC.RECONVERGENT B1 ;  /* 0x0000000000017941 */ /* 0x000fea0003800200 */
.L_x_219:
[----:B------:R-:W-:Y:S02]  /*0c30*/  IMAD.MOV.U32 R4, RZ, RZ, R0 ;  /* 0x000000ffff047224 */ /* 0x000fe400078e0000 */
[----:B------:R-:W-:-:S04]  /*0c40*/  IMAD.MOV.U32 R5, RZ, RZ, 0x0 ;  /* 0x00000000ff057424 */ /* 0x000fc800078e00ff */
[----:B------:R-:W-:Y:S05]  /*0c50*/  RET.REL.NODEC R4 `(_Z10PDH_kernelPyPdS0_S0_xd) ;  /* 0xfffffff004e87950 */ /* 0x000fea0003c3ffff */
        .weak           $__internal_5_$__cuda_sm20_dsqrt_rn_f64_mediumpath_v1
        .type           $__internal_5_$__cuda_sm20_dsqrt_rn_f64_mediumpath_v1,@function
        .size           $__internal_5_$__cuda_sm20_dsqrt_rn_f64_mediumpath_v1,(.L_x_234 - $__internal_5_$__cuda_sm20_dsqrt_rn_f64_mediumpath_v1)
$__internal_5_$__cuda_sm20_dsqrt_rn_f64_mediumpath_v1:
        /* <DEDUP_REMOVED lines=14> */
.L_x_225:
        /* <DEDUP_REMOVED lines=9> */
[----:B------:R-:W-:Y:S02]  /*0dd0*/  IMAD.MOV.U32 R6, RZ, RZ, RZ ;  /* 0x000000ffff067224 */ /* 0x000fe400078e00ff */
[----:B------:R-:W-:Y:S02]  /*0de0*/  IMAD.MOV.U32 R20, RZ, RZ, 0x0 ;  /* 0x00000000ff147424 */ /* 0x000fe400078e00ff */
[----:B------:R-:W-:Y:S01]  /*0df0*/  IMAD.MOV.U32 R21, RZ, RZ, 0x3fd80000 ;  /* 0x3fd80000ff157424 */ /* 0x000fe200078e00ff */
        /* <DEDUP_REMOVED lines=12> */
.L_x_227:
[----:B------:R-:W-:-:S11]  /*0ec0*/  DADD R6, R4, R4 ;  /* 0x0000000004067229 */ /* 0x000fd60000000004 */
.L_x_226:
[----:B------:R-:W-:Y:S05]  /*0ed0*/  BSYNC.RECONVERGENT B1 ;  /* 0x0000000000017941 */ /* 0x000fea0003800200 */
.L_x_224:
[----:B------:R-:W-:Y:S02]  /*0ee0*/  IMAD.MOV.U32 R4, RZ, RZ, R0 ;  /* 0x000000ffff047224 */ /* 0x000fe400078e0000 */
[----:B------:R-:W-:Y:S02]  /*0ef0*/  IMAD.MOV.U32 R5, RZ, RZ, 0x0 ;  /* 0x00000000ff057424 */ /* 0x000fe400078e00ff */
[----:B------:R-:W-:Y:S02]  /*0f00*/  IMAD.MOV.U32 R8, RZ, RZ, R6 ;  /* 0x000000ffff087224 */ /* 0x000fe400078e0006 */
[----:B------:R-:W-:Y:S01]  /*0f10*/  IMAD.MOV.U32 R9, RZ, RZ, R7 ;  /* 0x000000ffff097224 */ /* 0x000fe200078e0007 */
[----:B------:R-:W-:Y:S06]  /*0f20*/  RET.REL.NODEC R4 `(_Z10PDH_kernelPyPdS0_S0_xd) ;  /* 0xfffffff004347950 */ /* 0x000fec0003c3ffff */
.L_x_228:
        /* <DEDUP_REMOVED lines=13> */
.L_x_234:


//--------------------- .nv.shared._Z11PDH_kernel4PyPdS0_S0_xdi --------------------------
	.section	.nv.shared._Z11PDH_kernel4PyPdS0_S0_xdi,"aw",@nobits
	.sectionflags	@""
	.align	16
	.zero		1024


//--------------------- .nv.shared.reserved.0     --------------------------
	.section	.nv.shared.reserved.0,"aw",@nobits
	.weak		__nv_reservedSMEM_offset_0_alias
	.size		__nv_reservedSMEM_offset_0_alias, 0, 64
	.other		__nv_reservedSMEM_offset_0_alias,@"STO_CUDA_RESERVED_SHARED STV_DEFAULT"
__nv_reservedSMEM_offset_0_alias:
	.zero		0
	.zero		64


//--------------------- .nv.shared._Z11PDH_kernel3PyPdS0_S0_xd --------------------------
	.section	.nv.shared._Z11PDH_kernel3PyPdS0_S0_xd,"aw",@nobits
	.sectionflags	@""
	.align	16
	.zero		1024


//--------------------- .nv.shared._Z10PDH_kernelPyPdS0_S0_xd --------------------------
	.section	.nv.shared._Z10PDH_kernelPyPdS0_S0_xd,"aw",@nobits
	.sectionflags	@""
	.align	16
	.zero		1024


//--------------------- .nv.constant0._Z11PDH_kernel4PyPdS0_S0_xdi --------------------------
	.section	.nv.constant0._Z11PDH_kernel4PyPdS0_S0_xdi,"a",@progbits
	.sectionflags	@""
	.align	4
.nv.constant0._Z11PDH_kernel4PyPdS0_S0_xdi:
	.zero		948


//--------------------- .nv.constant0._Z11PDH_kernel3PyPdS0_S0_xd --------------------------
	.section	.nv.constant0._Z11PDH_kernel3PyPdS0_S0_xd,"a",@progbits
	.sectionflags	@""
	.align	4
.nv.constant0._Z11PDH_kernel3PyPdS0_S0_xd:
	.zero		944


//--------------------- .nv.constant0._Z10PDH_kernelPyPdS0_S0_xd --------------------------
	.section	.nv.constant0._Z10PDH_kernelPyPdS0_S0_xd,"a",@progbits
	.sectionflags	@""
	.align	4
.nv.constant0._Z10PDH_kernelPyPdS0_S0_xd:
	.zero		944


//--------------------- SYMBOLS --------------------------

	.type		.nv.reservedSmem.offset0,@object
	.size		.nv.reservedSmem.offset0,0x4
	.type		.nv.reservedSmem.cap,@object
	.size		.nv.reservedSmem.cap,0x4
